//
// Generated by NVIDIA NVVM Compiler
//
// Compiler Build ID: CL-36424714
// Cuda compilation tools, release 13.0, V13.0.88
// Based on NVVM 20.0.0
//

.version 9.0
.target sm_100
.address_size 64

	// .globl	_Z27gpu_upscale_bilinear_globalPKfPfiiii
.const .align 4 .b8 c_mask[1444];

.visible .entry _Z27gpu_upscale_bilinear_globalPKfPfiiii(
	.param .u64 .ptr .align 1 _Z27gpu_upscale_bilinear_globalPKfPfiiii_param_0,
	.param .u64 .ptr .align 1 _Z27gpu_upscale_bilinear_globalPKfPfiiii_param_1,
	.param .u32 _Z27gpu_upscale_bilinear_globalPKfPfiiii_param_2,
	.param .u32 _Z27gpu_upscale_bilinear_globalPKfPfiiii_param_3,
	.param .u32 _Z27gpu_upscale_bilinear_globalPKfPfiiii_param_4,
	.param .u32 _Z27gpu_upscale_bilinear_globalPKfPfiiii_param_5
)
{
	.reg .pred 	%p<6>;
	.reg .b32 	%r<32>;
	.reg .b32 	%f<32>;
	.reg .b64 	%rd<15>;

	ld.param.u64 	%rd1, [_Z27gpu_upscale_bilinear_globalPKfPfiiii_param_0];
	ld.param.u64 	%rd2, [_Z27gpu_upscale_bilinear_globalPKfPfiiii_param_1];
	ld.param.u32 	%r3, [_Z27gpu_upscale_bilinear_globalPKfPfiiii_param_2];
	ld.param.u32 	%r4, [_Z27gpu_upscale_bilinear_globalPKfPfiiii_param_3];
	ld.param.u32 	%r5, [_Z27gpu_upscale_bilinear_globalPKfPfiiii_param_4];
	ld.param.u32 	%r7, [_Z27gpu_upscale_bilinear_globalPKfPfiiii_param_5];
	mov.u32 	%r8, %ctaid.x;
	mov.u32 	%r9, %ntid.x;
	mov.u32 	%r10, %tid.x;
	mad.lo.s32 	%r1, %r8, %r9, %r10;
	mov.u32 	%r11, %ctaid.y;
	mov.u32 	%r12, %ntid.y;
	mov.u32 	%r13, %tid.y;
	mad.lo.s32 	%r14, %r11, %r12, %r13;
	setp.ge.s32 	%p1, %r1, %r5;
	setp.ge.s32 	%p2, %r14, %r7;
	or.pred  	%p3, %p1, %p2;
	@%p3 bra 	$L__BB0_2;
	cvta.to.global.u64 	%rd3, %rd1;
	cvta.to.global.u64 	%rd4, %rd2;
	cvt.rn.f32.s32 	%f1, %r3;
	cvt.rn.f32.s32 	%f2, %r5;
	div.rn.f32 	%f3, %f1, %f2;
	cvt.rn.f32.s32 	%f4, %r4;
	cvt.rn.f32.u32 	%f5, %r7;
	div.rn.f32 	%f6, %f4, %f5;
	cvt.rn.f32.s32 	%f7, %r1;
	add.f32 	%f8, %f7, 0f3F000000;
	fma.rn.f32 	%f9, %f8, %f3, 0fBF000000;
	cvt.rn.f32.u32 	%f10, %r14;
	add.f32 	%f11, %f10, 0f3F000000;
	fma.rn.f32 	%f12, %f11, %f6, 0fBF000000;
	cvt.rmi.f32.f32 	%f13, %f9;
	cvt.rzi.s32.f32 	%r15, %f13;
	cvt.rmi.f32.f32 	%f14, %f12;
	cvt.rzi.s32.f32 	%r16, %f14;
	add.s32 	%r17, %r15, 1;
	add.s32 	%r18, %r16, 1;
	cvt.rn.f32.s32 	%f15, %r15;
	sub.f32 	%f16, %f9, %f15;
	cvt.rn.f32.s32 	%f17, %r16;
	sub.f32 	%f18, %f12, %f17;
	max.s32 	%r19, %r15, 0;
	max.s32 	%r20, %r16, 0;
	setp.lt.s32 	%p4, %r17, %r3;
	add.s32 	%r21, %r3, -1;
	selp.b32 	%r22, %r17, %r21, %p4;
	setp.lt.s32 	%p5, %r18, %r4;
	add.s32 	%r23, %r4, -1;
	selp.b32 	%r24, %r18, %r23, %p5;
	mul.lo.s32 	%r25, %r20, %r3;
	add.s32 	%r26, %r25, %r19;
	mul.wide.s32 	%rd5, %r26, 4;
	add.s64 	%rd6, %rd3, %rd5;
	ld.global.f32 	%f19, [%rd6];
	add.s32 	%r27, %r25, %r22;
	mul.wide.s32 	%rd7, %r27, 4;
	add.s64 	%rd8, %rd3, %rd7;
	ld.global.f32 	%f20, [%rd8];
	mul.lo.s32 	%r28, %r24, %r3;
	add.s32 	%r29, %r28, %r19;
	mul.wide.s32 	%rd9, %r29, 4;
	add.s64 	%rd10, %rd3, %rd9;
	ld.global.f32 	%f21, [%rd10];
	add.s32 	%r30, %r28, %r22;
	mul.wide.s32 	%rd11, %r30, 4;
	add.s64 	%rd12, %rd3, %rd11;
	ld.global.f32 	%f22, [%rd12];
	mov.f32 	%f23, 0f3F800000;
	sub.f32 	%f24, %f23, %f16;
	mul.f32 	%f25, %f16, %f20;
	fma.rn.f32 	%f26, %f24, %f19, %f25;
	mul.f32 	%f27, %f16, %f22;
	fma.rn.f32 	%f28, %f24, %f21, %f27;
	sub.f32 	%f29, %f23, %f18;
	mul.f32 	%f30, %f18, %f28;
	fma.rn.f32 	%f31, %f29, %f26, %f30;
	mad.lo.s32 	%r31, %r5, %r14, %r1;
	mul.wide.s32 	%rd13, %r31, 4;
	add.s64 	%rd14, %rd4, %rd13;
	st.global.f32 	[%rd14], %f31;
$L__BB0_2:
	ret;

}
	// .globl	_Z19gpu_convolve_globalPKfS0_Pfiiii
.visible .entry _Z19gpu_convolve_globalPKfS0_Pfiiii(
	.param .u64 .ptr .align 1 _Z19gpu_convolve_globalPKfS0_Pfiiii_param_0,
	.param .u64 .ptr .align 1 _Z19gpu_convolve_globalPKfS0_Pfiiii_param_1,
	.param .u64 .ptr .align 1 _Z19gpu_convolve_globalPKfS0_Pfiiii_param_2,
	.param .u32 _Z19gpu_convolve_globalPKfS0_Pfiiii_param_3,
	.param .u32 _Z19gpu_convolve_globalPKfS0_Pfiiii_param_4,
	.param .u32 _Z19gpu_convolve_globalPKfS0_Pfiiii_param_5,
	.param .u32 _Z19gpu_convolve_globalPKfS0_Pfiiii_param_6
)
{
	.reg .pred 	%p<63>;
	.reg .b32 	%r<70>;
	.reg .b32 	%f<99>;
	.reg .b64 	%rd<40>;

	ld.param.u64 	%rd9, [_Z19gpu_convolve_globalPKfS0_Pfiiii_param_0];
	ld.param.u64 	%rd10, [_Z19gpu_convolve_globalPKfS0_Pfiiii_param_1];
	ld.param.u64 	%rd8, [_Z19gpu_convolve_globalPKfS0_Pfiiii_param_2];
	ld.param.u32 	%r25, [_Z19gpu_convolve_globalPKfS0_Pfiiii_param_3];
	ld.param.u32 	%r29, [_Z19gpu_convolve_globalPKfS0_Pfiiii_param_4];
	ld.param.u32 	%r27, [_Z19gpu_convolve_globalPKfS0_Pfiiii_param_5];
	ld.param.u32 	%r28, [_Z19gpu_convolve_globalPKfS0_Pfiiii_param_6];
	cvta.to.global.u64 	%rd1, %rd10;
	cvta.to.global.u64 	%rd2, %rd9;
	mov.u32 	%r30, %ctaid.x;
	mov.u32 	%r31, %ntid.x;
	mov.u32 	%r32, %tid.x;
	mad.lo.s32 	%r1, %r30, %r31, %r32;
	mov.u32 	%r33, %ctaid.y;
	mov.u32 	%r34, %ntid.y;
	mov.u32 	%r35, %tid.y;
	mad.lo.s32 	%r36, %r33, %r34, %r35;
	setp.ge.s32 	%p1, %r1, %r25;
	setp.ge.s32 	%p2, %r36, %r29;
	or.pred  	%p3, %p1, %p2;
	@%p3 bra 	$L__BB1_46;
	setp.lt.s32 	%p4, %r28, 1;
	mov.f32 	%f77, 0f00000000;
	@%p4 bra 	$L__BB1_45;
	shr.u32 	%r38, %r28, 1;
	shr.u32 	%r39, %r27, 31;
	add.s32 	%r40, %r27, %r39;
	shr.s32 	%r41, %r40, 1;
	sub.s32 	%r3, %r36, %r38;
	sub.s32 	%r4, %r1, %r41;
	and.b32  	%r5, %r27, 7;
	and.b32  	%r6, %r27, 3;
	and.b32  	%r7, %r27, 2147483640;
	and.b32  	%r8, %r27, 1;
	mov.f32 	%f77, 0f00000000;
	mov.b32 	%r65, 0;
$L__BB1_3:
	setp.lt.s32 	%p5, %r27, 1;
	add.s32 	%r10, %r3, %r65;
	setp.lt.s32 	%p6, %r10, 0;
	setp.ge.s32 	%p7, %r10, %r29;
	or.pred  	%p8, %p6, %p5;
	or.pred  	%p9, %p8, %p7;
	@%p9 bra 	$L__BB1_44;
	setp.lt.u32 	%p10, %r27, 8;
	mul.lo.s32 	%r11, %r10, %r25;
	mul.lo.s32 	%r12, %r65, %r27;
	mov.b32 	%r68, 0;
	@%p10 bra 	$L__BB1_23;
	mov.b32 	%r66, 0;
	cvt.u64.u32 	%rd14, %r12;
$L__BB1_6:
	.pragma "nounroll";
	add.s32 	%r14, %r4, %r66;
	setp.lt.s32 	%p11, %r14, 0;
	setp.ge.s32 	%p12, %r14, %r25;
	or.pred  	%p13, %p11, %p12;
	add.s32 	%r44, %r14, %r11;
	mul.wide.s32 	%rd11, %r44, 4;
	add.s64 	%rd3, %rd2, %rd11;
	@%p13 bra 	$L__BB1_8;
	ld.global.f32 	%f43, [%rd3];
	add.s32 	%r45, %r66, %r12;
	mul.wide.u32 	%rd12, %r45, 4;
	add.s64 	%rd13, %rd1, %rd12;
	ld.global.f32 	%f44, [%rd13];
	fma.rn.f32 	%f77, %f43, %f44, %f77;
$L__BB1_8:
	add.s32 	%r46, %r14, 1;
	setp.lt.s32 	%p14, %r46, 0;
	setp.ge.s32 	%p15, %r46, %r25;
	or.pred  	%p16, %p14, %p15;
	cvt.u64.u32 	%rd15, %r66;
	add.s64 	%rd16, %rd15, %rd14;
	shl.b64 	%rd17, %rd16, 2;
	add.s64 	%rd4, %rd1, %rd17;
	@%p16 bra 	$L__BB1_10;
	ld.global.f32 	%f45, [%rd3+4];
	ld.global.f32 	%f46, [%rd4+4];
	fma.rn.f32 	%f77, %f45, %f46, %f77;
$L__BB1_10:
	add.s32 	%r47, %r14, 2;
	setp.lt.s32 	%p17, %r47, 0;
	setp.ge.s32 	%p18, %r47, %r25;
	or.pred  	%p19, %p17, %p18;
	@%p19 bra 	$L__BB1_12;
	ld.global.f32 	%f47, [%rd3+8];
	ld.global.f32 	%f48, [%rd4+8];
	fma.rn.f32 	%f77, %f47, %f48, %f77;
$L__BB1_12:
	add.s32 	%r48, %r14, 3;
	setp.lt.s32 	%p20, %r48, 0;
	setp.ge.s32 	%p21, %r48, %r25;
	or.pred  	%p22, %p20, %p21;
	@%p22 bra 	$L__BB1_14;
	ld.global.f32 	%f49, [%rd3+12];
	ld.global.f32 	%f50, [%rd4+12];
	fma.rn.f32 	%f77, %f49, %f50, %f77;
$L__BB1_14:
	add.s32 	%r49, %r14, 4;
	setp.lt.s32 	%p23, %r49, 0;
	setp.ge.s32 	%p24, %r49, %r25;
	or.pred  	%p25, %p23, %p24;
	@%p25 bra 	$L__BB1_16;
	ld.global.f32 	%f51, [%rd3+16];
	ld.global.f32 	%f52, [%rd4+16];
	fma.rn.f32 	%f77, %f51, %f52, %f77;
$L__BB1_16:
	add.s32 	%r50, %r14, 5;
	setp.lt.s32 	%p26, %r50, 0;
	setp.ge.s32 	%p27, %r50, %r25;
	or.pred  	%p28, %p26, %p27;
	@%p28 bra 	$L__BB1_18;
	ld.global.f32 	%f53, [%rd3+20];
	ld.global.f32 	%f54, [%rd4+20];
	fma.rn.f32 	%f77, %f53, %f54, %f77;
$L__BB1_18:
	add.s32 	%r51, %r14, 6;
	setp.lt.s32 	%p29, %r51, 0;
	setp.ge.s32 	%p30, %r51, %r25;
	or.pred  	%p31, %p29, %p30;
	@%p31 bra 	$L__BB1_20;
	ld.global.f32 	%f55, [%rd3+24];
	ld.global.f32 	%f56, [%rd4+24];
	fma.rn.f32 	%f77, %f55, %f56, %f77;
$L__BB1_20:
	add.s32 	%r52, %r14, 7;
	setp.lt.s32 	%p32, %r52, 0;
	setp.ge.s32 	%p33, %r52, %r25;
	or.pred  	%p34, %p32, %p33;
	@%p34 bra 	$L__BB1_22;
	ld.global.f32 	%f57, [%rd3+28];
	ld.global.f32 	%f58, [%rd4+28];
	fma.rn.f32 	%f77, %f57, %f58, %f77;
$L__BB1_22:
	add.s32 	%r66, %r66, 8;
	setp.ne.s32 	%p35, %r66, %r7;
	mov.u32 	%r68, %r7;
	@%p35 bra 	$L__BB1_6;
$L__BB1_23:
	setp.eq.s32 	%p36, %r5, 0;
	@%p36 bra 	$L__BB1_44;
	add.s32 	%r53, %r5, -1;
	setp.lt.u32 	%p37, %r53, 3;
	@%p37 bra 	$L__BB1_34;
	add.s32 	%r17, %r4, %r68;
	setp.lt.s32 	%p38, %r17, 0;
	setp.ge.s32 	%p39, %r17, %r25;
	or.pred  	%p40, %p38, %p39;
	add.s32 	%r54, %r17, %r11;
	mul.wide.s32 	%rd18, %r54, 4;
	add.s64 	%rd5, %rd2, %rd18;
	@%p40 bra 	$L__BB1_27;
	ld.global.f32 	%f60, [%rd5];
	add.s32 	%r55, %r68, %r12;
	mul.wide.u32 	%rd19, %r55, 4;
	add.s64 	%rd20, %rd1, %rd19;
	ld.global.f32 	%f61, [%rd20];
	fma.rn.f32 	%f77, %f60, %f61, %f77;
$L__BB1_27:
	add.s32 	%r56, %r17, 1;
	setp.lt.s32 	%p41, %r56, 0;
	setp.ge.s32 	%p42, %r56, %r25;
	or.pred  	%p43, %p41, %p42;
	cvt.u64.u32 	%rd21, %r12;
	cvt.u64.u32 	%rd22, %r68;
	add.s64 	%rd23, %rd22, %rd21;
	shl.b64 	%rd24, %rd23, 2;
	add.s64 	%rd6, %rd1, %rd24;
	@%p43 bra 	$L__BB1_29;
	ld.global.f32 	%f62, [%rd5+4];
	ld.global.f32 	%f63, [%rd6+4];
	fma.rn.f32 	%f77, %f62, %f63, %f77;
$L__BB1_29:
	add.s32 	%r57, %r17, 2;
	setp.lt.s32 	%p44, %r57, 0;
	setp.ge.s32 	%p45, %r57, %r25;
	or.pred  	%p46, %p44, %p45;
	@%p46 bra 	$L__BB1_31;
	ld.global.f32 	%f64, [%rd5+8];
	ld.global.f32 	%f65, [%rd6+8];
	fma.rn.f32 	%f77, %f64, %f65, %f77;
$L__BB1_31:
	add.s32 	%r58, %r17, 3;
	setp.lt.s32 	%p47, %r58, 0;
	setp.ge.s32 	%p48, %r58, %r25;
	or.pred  	%p49, %p47, %p48;
	@%p49 bra 	$L__BB1_33;
	ld.global.f32 	%f66, [%rd5+12];
	ld.global.f32 	%f67, [%rd6+12];
	fma.rn.f32 	%f77, %f66, %f67, %f77;
$L__BB1_33:
	add.s32 	%r68, %r68, 4;
$L__BB1_34:
	setp.eq.s32 	%p50, %r6, 0;
	@%p50 bra 	$L__BB1_44;
	setp.eq.s32 	%p51, %r6, 1;
	@%p51 bra 	$L__BB1_41;
	add.s32 	%r20, %r4, %r68;
	setp.lt.s32 	%p52, %r20, 0;
	setp.ge.s32 	%p53, %r20, %r25;
	or.pred  	%p54, %p52, %p53;
	add.s32 	%r59, %r20, %r11;
	mul.wide.s32 	%rd25, %r59, 4;
	add.s64 	%rd7, %rd2, %rd25;
	@%p54 bra 	$L__BB1_38;
	ld.global.f32 	%f69, [%rd7];
	add.s32 	%r60, %r68, %r12;
	mul.wide.u32 	%rd26, %r60, 4;
	add.s64 	%rd27, %rd1, %rd26;
	ld.global.f32 	%f70, [%rd27];
	fma.rn.f32 	%f77, %f69, %f70, %f77;
$L__BB1_38:
	add.s32 	%r61, %r20, 1;
	setp.lt.s32 	%p55, %r61, 0;
	setp.ge.s32 	%p56, %r61, %r25;
	or.pred  	%p57, %p55, %p56;
	@%p57 bra 	$L__BB1_40;
	ld.global.f32 	%f71, [%rd7+4];
	cvt.u64.u32 	%rd28, %r12;
	cvt.u64.u32 	%rd29, %r68;
	add.s64 	%rd30, %rd29, %rd28;
	shl.b64 	%rd31, %rd30, 2;
	add.s64 	%rd32, %rd1, %rd31;
	ld.global.f32 	%f72, [%rd32+4];
	fma.rn.f32 	%f77, %f71, %f72, %f77;
$L__BB1_40:
	add.s32 	%r68, %r68, 2;
$L__BB1_41:
	setp.eq.s32 	%p58, %r8, 0;
	@%p58 bra 	$L__BB1_44;
	add.s32 	%r23, %r4, %r68;
	setp.lt.s32 	%p59, %r23, 0;
	setp.ge.s32 	%p60, %r23, %r25;
	or.pred  	%p61, %p59, %p60;
	@%p61 bra 	$L__BB1_44;
	add.s32 	%r62, %r23, %r11;
	mul.wide.s32 	%rd33, %r62, 4;
	add.s64 	%rd34, %rd2, %rd33;
	ld.global.f32 	%f73, [%rd34];
	add.s32 	%r63, %r68, %r12;
	mul.wide.u32 	%rd35, %r63, 4;
	add.s64 	%rd36, %rd1, %rd35;
	ld.global.f32 	%f74, [%rd36];
	fma.rn.f32 	%f77, %f73, %f74, %f77;
$L__BB1_44:
	add.s32 	%r65, %r65, 1;
	setp.ne.s32 	%p62, %r65, %r28;
	@%p62 bra 	$L__BB1_3;
$L__BB1_45:
	mad.lo.s32 	%r64, %r25, %r36, %r1;
	cvta.to.global.u64 	%rd37, %rd8;
	mul.wide.s32 	%rd38, %r64, 4;
	add.s64 	%rd39, %rd37, %rd38;
	st.global.f32 	[%rd39], %f77;
$L__BB1_46:
	ret;

}
	// .globl	_Z21gpu_convolve_constantPKfPfiiii
.visible .entry _Z21gpu_convolve_constantPKfPfiiii(
	.param .u64 .ptr .align 1 _Z21gpu_convolve_constantPKfPfiiii_param_0,
	.param .u64 .ptr .align 1 _Z21gpu_convolve_constantPKfPfiiii_param_1,
	.param .u32 _Z21gpu_convolve_constantPKfPfiiii_param_2,
	.param .u32 _Z21gpu_convolve_constantPKfPfiiii_param_3,
	.param .u32 _Z21gpu_convolve_constantPKfPfiiii_param_4,
	.param .u32 _Z21gpu_convolve_constantPKfPfiiii_param_5
)
{
	.reg .pred 	%p<63>;
	.reg .b32 	%r<70>;
	.reg .b32 	%f<99>;
	.reg .b64 	%rd<45>;

	ld.param.u64 	%rd8, [_Z21gpu_convolve_constantPKfPfiiii_param_0];
	ld.param.u64 	%rd7, [_Z21gpu_convolve_constantPKfPfiiii_param_1];
	ld.param.u32 	%r26, [_Z21gpu_convolve_constantPKfPfiiii_param_2];
	ld.param.u32 	%r30, [_Z21gpu_convolve_constantPKfPfiiii_param_3];
	ld.param.u32 	%r28, [_Z21gpu_convolve_constantPKfPfiiii_param_4];
	ld.param.u32 	%r29, [_Z21gpu_convolve_constantPKfPfiiii_param_5];
	cvta.to.global.u64 	%rd1, %rd8;
	mov.u32 	%r31, %ctaid.x;
	mov.u32 	%r32, %ntid.x;
	mov.u32 	%r33, %tid.x;
	mad.lo.s32 	%r1, %r31, %r32, %r33;
	mov.u32 	%r34, %ctaid.y;
	mov.u32 	%r35, %ntid.y;
	mov.u32 	%r36, %tid.y;
	mad.lo.s32 	%r37, %r34, %r35, %r36;
	setp.ge.s32 	%p1, %r1, %r26;
	setp.ge.s32 	%p2, %r37, %r30;
	or.pred  	%p3, %p1, %p2;
	@%p3 bra 	$L__BB2_46;
	setp.lt.s32 	%p4, %r29, 1;
	mov.f32 	%f77, 0f00000000;
	@%p4 bra 	$L__BB2_45;
	shr.u32 	%r39, %r29, 1;
	shr.u32 	%r40, %r28, 31;
	add.s32 	%r41, %r28, %r40;
	shr.s32 	%r42, %r41, 1;
	sub.s32 	%r3, %r37, %r39;
	sub.s32 	%r4, %r1, %r42;
	and.b32  	%r5, %r28, 7;
	add.s32 	%r6, %r5, -1;
	and.b32  	%r7, %r28, 3;
	and.b32  	%r8, %r28, 2147483640;
	and.b32  	%r9, %r28, 1;
	mov.f32 	%f77, 0f00000000;
	mov.b32 	%r65, 0;
	mov.u64 	%rd40, c_mask;
$L__BB2_3:
	setp.lt.s32 	%p5, %r28, 1;
	add.s32 	%r11, %r3, %r65;
	setp.lt.s32 	%p6, %r11, 0;
	setp.ge.s32 	%p7, %r11, %r30;
	or.pred  	%p8, %p6, %p5;
	or.pred  	%p9, %p8, %p7;
	@%p9 bra 	$L__BB2_44;
	setp.lt.u32 	%p10, %r28, 8;
	mul.lo.s32 	%r12, %r11, %r26;
	mul.lo.s32 	%r13, %r65, %r28;
	mov.b32 	%r68, 0;
	@%p10 bra 	$L__BB2_23;
	mov.b32 	%r66, 0;
	cvt.u64.u32 	%rd13, %r13;
$L__BB2_6:
	.pragma "nounroll";
	add.s32 	%r15, %r4, %r66;
	setp.lt.s32 	%p11, %r15, 0;
	setp.ge.s32 	%p12, %r15, %r26;
	or.pred  	%p13, %p11, %p12;
	add.s32 	%r45, %r15, %r12;
	mul.wide.s32 	%rd9, %r45, 4;
	add.s64 	%rd2, %rd1, %rd9;
	@%p13 bra 	$L__BB2_8;
	ld.global.f32 	%f43, [%rd2];
	add.s32 	%r46, %r66, %r13;
	mul.wide.u32 	%rd10, %r46, 4;
	add.s64 	%rd12, %rd40, %rd10;
	ld.const.f32 	%f44, [%rd12];
	fma.rn.f32 	%f77, %f43, %f44, %f77;
$L__BB2_8:
	add.s32 	%r47, %r15, 1;
	setp.lt.s32 	%p14, %r47, 0;
	setp.ge.s32 	%p15, %r47, %r26;
	or.pred  	%p16, %p14, %p15;
	cvt.u64.u32 	%rd14, %r66;
	add.s64 	%rd15, %rd14, %rd13;
	shl.b64 	%rd16, %rd15, 2;
	add.s64 	%rd3, %rd40, %rd16;
	@%p16 bra 	$L__BB2_10;
	ld.global.f32 	%f45, [%rd2+4];
	ld.const.f32 	%f46, [%rd3+4];
	fma.rn.f32 	%f77, %f45, %f46, %f77;
$L__BB2_10:
	add.s32 	%r48, %r15, 2;
	setp.lt.s32 	%p17, %r48, 0;
	setp.ge.s32 	%p18, %r48, %r26;
	or.pred  	%p19, %p17, %p18;
	@%p19 bra 	$L__BB2_12;
	ld.global.f32 	%f47, [%rd2+8];
	ld.const.f32 	%f48, [%rd3+8];
	fma.rn.f32 	%f77, %f47, %f48, %f77;
$L__BB2_12:
	add.s32 	%r49, %r15, 3;
	setp.lt.s32 	%p20, %r49, 0;
	setp.ge.s32 	%p21, %r49, %r26;
	or.pred  	%p22, %p20, %p21;
	@%p22 bra 	$L__BB2_14;
	ld.global.f32 	%f49, [%rd2+12];
	ld.const.f32 	%f50, [%rd3+12];
	fma.rn.f32 	%f77, %f49, %f50, %f77;
$L__BB2_14:
	add.s32 	%r50, %r15, 4;
	setp.lt.s32 	%p23, %r50, 0;
	setp.ge.s32 	%p24, %r50, %r26;
	or.pred  	%p25, %p23, %p24;
	@%p25 bra 	$L__BB2_16;
	ld.global.f32 	%f51, [%rd2+16];
	ld.const.f32 	%f52, [%rd3+16];
	fma.rn.f32 	%f77, %f51, %f52, %f77;
$L__BB2_16:
	add.s32 	%r51, %r15, 5;
	setp.lt.s32 	%p26, %r51, 0;
	setp.ge.s32 	%p27, %r51, %r26;
	or.pred  	%p28, %p26, %p27;
	@%p28 bra 	$L__BB2_18;
	ld.global.f32 	%f53, [%rd2+20];
	ld.const.f32 	%f54, [%rd3+20];
	fma.rn.f32 	%f77, %f53, %f54, %f77;
$L__BB2_18:
	add.s32 	%r52, %r15, 6;
	setp.lt.s32 	%p29, %r52, 0;
	setp.ge.s32 	%p30, %r52, %r26;
	or.pred  	%p31, %p29, %p30;
	@%p31 bra 	$L__BB2_20;
	ld.global.f32 	%f55, [%rd2+24];
	ld.const.f32 	%f56, [%rd3+24];
	fma.rn.f32 	%f77, %f55, %f56, %f77;
$L__BB2_20:
	add.s32 	%r53, %r15, 7;
	setp.lt.s32 	%p32, %r53, 0;
	setp.ge.s32 	%p33, %r53, %r26;
	or.pred  	%p34, %p32, %p33;
	@%p34 bra 	$L__BB2_22;
	ld.global.f32 	%f57, [%rd2+28];
	ld.const.f32 	%f58, [%rd3+28];
	fma.rn.f32 	%f77, %f57, %f58, %f77;
$L__BB2_22:
	add.s32 	%r66, %r66, 8;
	setp.ne.s32 	%p35, %r66, %r8;
	mov.u32 	%r68, %r8;
	@%p35 bra 	$L__BB2_6;
$L__BB2_23:
	setp.eq.s32 	%p36, %r5, 0;
	@%p36 bra 	$L__BB2_44;
	setp.lt.u32 	%p37, %r6, 3;
	@%p37 bra 	$L__BB2_34;
	add.s32 	%r18, %r4, %r68;
	setp.lt.s32 	%p38, %r18, 0;
	setp.ge.s32 	%p39, %r18, %r26;
	or.pred  	%p40, %p38, %p39;
	add.s32 	%r54, %r18, %r12;
	mul.wide.s32 	%rd18, %r54, 4;
	add.s64 	%rd4, %rd1, %rd18;
	@%p40 bra 	$L__BB2_27;
	ld.global.f32 	%f60, [%rd4];
	add.s32 	%r55, %r68, %r13;
	mul.wide.u32 	%rd19, %r55, 4;
	add.s64 	%rd21, %rd40, %rd19;
	ld.const.f32 	%f61, [%rd21];
	fma.rn.f32 	%f77, %f60, %f61, %f77;
$L__BB2_27:
	add.s32 	%r56, %r18, 1;
	setp.lt.s32 	%p41, %r56, 0;
	setp.ge.s32 	%p42, %r56, %r26;
	or.pred  	%p43, %p41, %p42;
	cvt.u64.u32 	%rd22, %r13;
	cvt.u64.u32 	%rd23, %r68;
	add.s64 	%rd24, %rd23, %rd22;
	shl.b64 	%rd25, %rd24, 2;
	add.s64 	%rd5, %rd40, %rd25;
	@%p43 bra 	$L__BB2_29;
	ld.global.f32 	%f62, [%rd4+4];
	ld.const.f32 	%f63, [%rd5+4];
	fma.rn.f32 	%f77, %f62, %f63, %f77;
$L__BB2_29:
	add.s32 	%r57, %r18, 2;
	setp.lt.s32 	%p44, %r57, 0;
	setp.ge.s32 	%p45, %r57, %r26;
	or.pred  	%p46, %p44, %p45;
	@%p46 bra 	$L__BB2_31;
	ld.global.f32 	%f64, [%rd4+8];
	ld.const.f32 	%f65, [%rd5+8];
	fma.rn.f32 	%f77, %f64, %f65, %f77;
$L__BB2_31:
	add.s32 	%r58, %r18, 3;
	setp.lt.s32 	%p47, %r58, 0;
	setp.ge.s32 	%p48, %r58, %r26;
	or.pred  	%p49, %p47, %p48;
	@%p49 bra 	$L__BB2_33;
	ld.global.f32 	%f66, [%rd4+12];
	ld.const.f32 	%f67, [%rd5+12];
	fma.rn.f32 	%f77, %f66, %f67, %f77;
$L__BB2_33:
	add.s32 	%r68, %r68, 4;
$L__BB2_34:
	setp.eq.s32 	%p50, %r7, 0;
	@%p50 bra 	$L__BB2_44;
	setp.eq.s32 	%p51, %r7, 1;
	@%p51 bra 	$L__BB2_41;
	add.s32 	%r21, %r4, %r68;
	setp.lt.s32 	%p52, %r21, 0;
	setp.ge.s32 	%p53, %r21, %r26;
	or.pred  	%p54, %p52, %p53;
	add.s32 	%r59, %r21, %r12;
	mul.wide.s32 	%rd27, %r59, 4;
	add.s64 	%rd6, %rd1, %rd27;
	@%p54 bra 	$L__BB2_38;
	ld.global.f32 	%f69, [%rd6];
	add.s32 	%r60, %r68, %r13;
	mul.wide.u32 	%rd28, %r60, 4;
	add.s64 	%rd30, %rd40, %rd28;
	ld.const.f32 	%f70, [%rd30];
	fma.rn.f32 	%f77, %f69, %f70, %f77;
$L__BB2_38:
	add.s32 	%r61, %r21, 1;
	setp.lt.s32 	%p55, %r61, 0;
	setp.ge.s32 	%p56, %r61, %r26;
	or.pred  	%p57, %p55, %p56;
	@%p57 bra 	$L__BB2_40;
	ld.global.f32 	%f71, [%rd6+4];
	cvt.u64.u32 	%rd31, %r13;
	cvt.u64.u32 	%rd32, %r68;
	add.s64 	%rd33, %rd32, %rd31;
	shl.b64 	%rd34, %rd33, 2;
	add.s64 	%rd36, %rd40, %rd34;
	ld.const.f32 	%f72, [%rd36+4];
	fma.rn.f32 	%f77, %f71, %f72, %f77;
$L__BB2_40:
	add.s32 	%r68, %r68, 2;
$L__BB2_41:
	setp.eq.s32 	%p58, %r9, 0;
	@%p58 bra 	$L__BB2_44;
	add.s32 	%r24, %r4, %r68;
	setp.lt.s32 	%p59, %r24, 0;
	setp.ge.s32 	%p60, %r24, %r26;
	or.pred  	%p61, %p59, %p60;
	@%p61 bra 	$L__BB2_44;
	add.s32 	%r62, %r24, %r12;
	mul.wide.s32 	%rd37, %r62, 4;
	add.s64 	%rd38, %rd1, %rd37;
	ld.global.f32 	%f73, [%rd38];
	add.s32 	%r63, %r68, %r13;
	mul.wide.u32 	%rd39, %r63, 4;
	add.s64 	%rd41, %rd40, %rd39;
	ld.const.f32 	%f74, [%rd41];
	fma.rn.f32 	%f77, %f73, %f74, %f77;
$L__BB2_44:
	add.s32 	%r65, %r65, 1;
	setp.ne.s32 	%p62, %r65, %r29;
	@%p62 bra 	$L__BB2_3;
$L__BB2_45:
	mad.lo.s32 	%r64, %r26, %r37, %r1;
	cvta.to.global.u64 	%rd42, %rd7;
	mul.wide.s32 	%rd43, %r64, 4;
	add.s64 	%rd44, %rd42, %rd43;
	st.global.f32 	[%rd44], %f77;
$L__BB2_46:
	ret;

}
	// .globl	_Z28gpu_upscale_bilinear_texturePfiiiiy
.visible .entry _Z28gpu_upscale_bilinear_texturePfiiiiy(
	.param .u64 .ptr .align 1 _Z28gpu_upscale_bilinear_texturePfiiiiy_param_0,
	.param .u32 _Z28gpu_upscale_bilinear_texturePfiiiiy_param_1,
	.param .u32 _Z28gpu_upscale_bilinear_texturePfiiiiy_param_2,
	.param .u32 _Z28gpu_upscale_bilinear_texturePfiiiiy_param_3,
	.param .u32 _Z28gpu_upscale_bilinear_texturePfiiiiy_param_4,
	.param .u64 _Z28gpu_upscale_bilinear_texturePfiiiiy_param_5
)
{
	.reg .pred 	%p<4>;
	.reg .b32 	%r<16>;
	.reg .b32 	%f<17>;
	.reg .b64 	%rd<6>;

	ld.param.u64 	%rd1, [_Z28gpu_upscale_bilinear_texturePfiiiiy_param_0];
	ld.param.u32 	%r3, [_Z28gpu_upscale_bilinear_texturePfiiiiy_param_1];
	ld.param.u32 	%r4, [_Z28gpu_upscale_bilinear_texturePfiiiiy_param_2];
	ld.param.u32 	%r5, [_Z28gpu_upscale_bilinear_texturePfiiiiy_param_3];
	ld.param.u32 	%r7, [_Z28gpu_upscale_bilinear_texturePfiiiiy_param_4];
	ld.param.u64 	%rd2, [_Z28gpu_upscale_bilinear_texturePfiiiiy_param_5];
	mov.u32 	%r8, %ctaid.x;
	mov.u32 	%r9, %ntid.x;
	mov.u32 	%r10, %tid.x;
	mad.lo.s32 	%r1, %r8, %r9, %r10;
	mov.u32 	%r11, %ctaid.y;
	mov.u32 	%r12, %ntid.y;
	mov.u32 	%r13, %tid.y;
	mad.lo.s32 	%r14, %r11, %r12, %r13;
	setp.ge.s32 	%p1, %r1, %r5;
	setp.ge.s32 	%p2, %r14, %r7;
	or.pred  	%p3, %p1, %p2;
	@%p3 bra 	$L__BB3_2;
	cvta.to.global.u64 	%rd3, %rd1;
	cvt.rn.f32.s32 	%f1, %r3;
	cvt.rn.f32.s32 	%f2, %r5;
	div.rn.f32 	%f3, %f1, %f2;
	cvt.rn.f32.s32 	%f4, %r4;
	cvt.rn.f32.u32 	%f5, %r7;
	div.rn.f32 	%f6, %f4, %f5;
	cvt.rn.f32.s32 	%f7, %r1;
	add.f32 	%f8, %f7, 0f3F000000;
	fma.rn.f32 	%f9, %f8, %f3, 0fBF000000;
	cvt.rn.f32.u32 	%f10, %r14;
	add.f32 	%f11, %f10, 0f3F000000;
	fma.rn.f32 	%f12, %f11, %f6, 0fBF000000;
	tex.2d.v4.f32.f32 	{%f13, %f14, %f15, %f16}, [%rd2, {%f9, %f12}];
	mad.lo.s32 	%r15, %r5, %r14, %r1;
	mul.wide.s32 	%rd4, %r15, 4;
	add.s64 	%rd5, %rd3, %rd4;
	st.global.f32 	[%rd5], %f13;
$L__BB3_2:
	ret;

}
	// .globl	_Z20gpu_convolve_texturePfiiiiy
.visible .entry _Z20gpu_convolve_texturePfiiiiy(
	.param .u64 .ptr .align 1 _Z20gpu_convolve_texturePfiiiiy_param_0,
	.param .u32 _Z20gpu_convolve_texturePfiiiiy_param_1,
	.param .u32 _Z20gpu_convolve_texturePfiiiiy_param_2,
	.param .u32 _Z20gpu_convolve_texturePfiiiiy_param_3,
	.param .u32 _Z20gpu_convolve_texturePfiiiiy_param_4,
	.param .u64 _Z20gpu_convolve_texturePfiiiiy_param_5
)
{
	.reg .pred 	%p<14>;
	.reg .b32 	%r<65>;
	.reg .b32 	%f<134>;
	.reg .b64 	%rd<33>;

	ld.param.u64 	%rd1, [_Z20gpu_convolve_texturePfiiiiy_param_0];
	ld.param.u32 	%r20, [_Z20gpu_convolve_texturePfiiiiy_param_1];
	ld.param.u32 	%r23, [_Z20gpu_convolve_texturePfiiiiy_param_2];
	ld.param.u32 	%r21, [_Z20gpu_convolve_texturePfiiiiy_param_3];
	ld.param.u32 	%r22, [_Z20gpu_convolve_texturePfiiiiy_param_4];
	ld.param.u64 	%rd2, [_Z20gpu_convolve_texturePfiiiiy_param_5];
	mov.u32 	%r25, %ctaid.x;
	mov.u32 	%r26, %ntid.x;
	mov.u32 	%r27, %tid.x;
	mad.lo.s32 	%r1, %r25, %r26, %r27;
	mov.u32 	%r28, %ctaid.y;
	mov.u32 	%r29, %ntid.y;
	mov.u32 	%r30, %tid.y;
	mad.lo.s32 	%r31, %r28, %r29, %r30;
	setp.ge.s32 	%p1, %r1, %r20;
	setp.ge.s32 	%p2, %r31, %r23;
	or.pred  	%p3, %p1, %p2;
	mov.f32 	%f132, 0f00000000;
	@%p3 bra 	$L__BB4_17;
	setp.lt.s32 	%p4, %r22, 1;
	@%p4 bra 	$L__BB4_16;
	shr.u32 	%r32, %r21, 31;
	add.s32 	%r33, %r21, %r32;
	shr.s32 	%r34, %r33, 1;
	setp.lt.s32 	%p5, %r21, 1;
	sub.s32 	%r3, %r1, %r34;
	@%p5 bra 	$L__BB4_16;
	and.b32  	%r4, %r21, 7;
	add.s32 	%r5, %r4, -1;
	and.b32  	%r6, %r21, 3;
	and.b32  	%r7, %r21, 2147483640;
	and.b32  	%r8, %r21, 1;
	shr.u32 	%r36, %r22, 1;
	sub.s32 	%r9, %r31, %r36;
	mov.f32 	%f132, 0f00000000;
	mov.b32 	%r60, 0;
	mov.u64 	%rd28, c_mask;
$L__BB4_4:
	setp.lt.u32 	%p6, %r21, 8;
	add.s32 	%r38, %r9, %r60;
	cvt.rn.f32.s32 	%f2, %r38;
	mul.lo.s32 	%r11, %r60, %r21;
	mov.b32 	%r63, 0;
	@%p6 bra 	$L__BB4_7;
	mov.b32 	%r61, 0;
	cvt.u64.u32 	%rd6, %r11;
$L__BB4_6:
	.pragma "nounroll";
	add.s32 	%r40, %r3, %r61;
	cvt.rn.f32.s32 	%f20, %r40;
	tex.2d.v4.f32.f32 	{%f21, %f22, %f23, %f24}, [%rd2, {%f20, %f2}];
	add.s32 	%r41, %r61, %r11;
	mul.wide.u32 	%rd3, %r41, 4;
	add.s64 	%rd5, %rd28, %rd3;
	ld.const.f32 	%f25, [%rd5];
	fma.rn.f32 	%f26, %f21, %f25, %f132;
	add.s32 	%r42, %r40, 1;
	cvt.rn.f32.s32 	%f27, %r42;
	tex.2d.v4.f32.f32 	{%f28, %f29, %f30, %f31}, [%rd2, {%f27, %f2}];
	cvt.u64.u32 	%rd7, %r61;
	add.s64 	%rd8, %rd7, %rd6;
	shl.b64 	%rd9, %rd8, 2;
	add.s64 	%rd10, %rd28, %rd9;
	ld.const.f32 	%f32, [%rd10+4];
	fma.rn.f32 	%f33, %f28, %f32, %f26;
	add.s32 	%r43, %r40, 2;
	cvt.rn.f32.s32 	%f34, %r43;
	tex.2d.v4.f32.f32 	{%f35, %f36, %f37, %f38}, [%rd2, {%f34, %f2}];
	ld.const.f32 	%f39, [%rd10+8];
	fma.rn.f32 	%f40, %f35, %f39, %f33;
	add.s32 	%r44, %r40, 3;
	cvt.rn.f32.s32 	%f41, %r44;
	tex.2d.v4.f32.f32 	{%f42, %f43, %f44, %f45}, [%rd2, {%f41, %f2}];
	ld.const.f32 	%f46, [%rd10+12];
	fma.rn.f32 	%f47, %f42, %f46, %f40;
	add.s32 	%r45, %r40, 4;
	cvt.rn.f32.s32 	%f48, %r45;
	tex.2d.v4.f32.f32 	{%f49, %f50, %f51, %f52}, [%rd2, {%f48, %f2}];
	ld.const.f32 	%f53, [%rd10+16];
	fma.rn.f32 	%f54, %f49, %f53, %f47;
	add.s32 	%r46, %r40, 5;
	cvt.rn.f32.s32 	%f55, %r46;
	tex.2d.v4.f32.f32 	{%f56, %f57, %f58, %f59}, [%rd2, {%f55, %f2}];
	ld.const.f32 	%f60, [%rd10+20];
	fma.rn.f32 	%f61, %f56, %f60, %f54;
	add.s32 	%r47, %r40, 6;
	cvt.rn.f32.s32 	%f62, %r47;
	tex.2d.v4.f32.f32 	{%f63, %f64, %f65, %f66}, [%rd2, {%f62, %f2}];
	ld.const.f32 	%f67, [%rd10+24];
	fma.rn.f32 	%f68, %f63, %f67, %f61;
	add.s32 	%r48, %r40, 7;
	cvt.rn.f32.s32 	%f69, %r48;
	tex.2d.v4.f32.f32 	{%f70, %f71, %f72, %f73}, [%rd2, {%f69, %f2}];
	ld.const.f32 	%f74, [%rd10+28];
	fma.rn.f32 	%f132, %f70, %f74, %f68;
	add.s32 	%r61, %r61, 8;
	setp.ne.s32 	%p7, %r61, %r7;
	mov.u32 	%r63, %r7;
	@%p7 bra 	$L__BB4_6;
$L__BB4_7:
	setp.eq.s32 	%p8, %r4, 0;
	@%p8 bra 	$L__BB4_15;
	setp.lt.u32 	%p9, %r5, 3;
	@%p9 bra 	$L__BB4_10;
	add.s32 	%r49, %r3, %r63;
	cvt.rn.f32.s32 	%f76, %r49;
	tex.2d.v4.f32.f32 	{%f77, %f78, %f79, %f80}, [%rd2, {%f76, %f2}];
	add.s32 	%r50, %r63, %r11;
	mul.wide.u32 	%rd11, %r50, 4;
	add.s64 	%rd13, %rd28, %rd11;
	ld.const.f32 	%f81, [%rd13];
	fma.rn.f32 	%f82, %f77, %f81, %f132;
	add.s32 	%r51, %r49, 1;
	cvt.rn.f32.s32 	%f83, %r51;
	tex.2d.v4.f32.f32 	{%f84, %f85, %f86, %f87}, [%rd2, {%f83, %f2}];
	cvt.u64.u32 	%rd14, %r11;
	cvt.u64.u32 	%rd15, %r63;
	add.s64 	%rd16, %rd15, %rd14;
	shl.b64 	%rd17, %rd16, 2;
	add.s64 	%rd18, %rd28, %rd17;
	ld.const.f32 	%f88, [%rd18+4];
	fma.rn.f32 	%f89, %f84, %f88, %f82;
	add.s32 	%r52, %r49, 2;
	cvt.rn.f32.s32 	%f90, %r52;
	tex.2d.v4.f32.f32 	{%f91, %f92, %f93, %f94}, [%rd2, {%f90, %f2}];
	ld.const.f32 	%f95, [%rd18+8];
	fma.rn.f32 	%f96, %f91, %f95, %f89;
	add.s32 	%r53, %r49, 3;
	cvt.rn.f32.s32 	%f97, %r53;
	tex.2d.v4.f32.f32 	{%f98, %f99, %f100, %f101}, [%rd2, {%f97, %f2}];
	ld.const.f32 	%f102, [%rd18+12];
	fma.rn.f32 	%f132, %f98, %f102, %f96;
	add.s32 	%r63, %r63, 4;
$L__BB4_10:
	setp.eq.s32 	%p10, %r6, 0;
	@%p10 bra 	$L__BB4_15;
	setp.eq.s32 	%p11, %r6, 1;
	@%p11 bra 	$L__BB4_13;
	add.s32 	%r54, %r3, %r63;
	cvt.rn.f32.s32 	%f104, %r54;
	tex.2d.v4.f32.f32 	{%f105, %f106, %f107, %f108}, [%rd2, {%f104, %f2}];
	add.s32 	%r55, %r63, %r11;
	mul.wide.u32 	%rd19, %r55, 4;
	add.s64 	%rd21, %rd28, %rd19;
	ld.const.f32 	%f109, [%rd21];
	fma.rn.f32 	%f110, %f105, %f109, %f132;
	add.s32 	%r56, %r54, 1;
	cvt.rn.f32.s32 	%f111, %r56;
	tex.2d.v4.f32.f32 	{%f112, %f113, %f114, %f115}, [%rd2, {%f111, %f2}];
	cvt.u64.u32 	%rd22, %r11;
	cvt.u64.u32 	%rd23, %r63;
	add.s64 	%rd24, %rd23, %rd22;
	shl.b64 	%rd25, %rd24, 2;
	add.s64 	%rd26, %rd28, %rd25;
	ld.const.f32 	%f116, [%rd26+4];
	fma.rn.f32 	%f132, %f112, %f116, %f110;
	add.s32 	%r63, %r63, 2;
$L__BB4_13:
	setp.eq.s32 	%p12, %r8, 0;
	@%p12 bra 	$L__BB4_15;
	add.s32 	%r57, %r3, %r63;
	cvt.rn.f32.s32 	%f117, %r57;
	tex.2d.v4.f32.f32 	{%f118, %f119, %f120, %f121}, [%rd2, {%f117, %f2}];
	add.s32 	%r58, %r63, %r11;
	mul.wide.u32 	%rd27, %r58, 4;
	add.s64 	%rd29, %rd28, %rd27;
	ld.const.f32 	%f122, [%rd29];
	fma.rn.f32 	%f132, %f118, %f122, %f132;
$L__BB4_15:
	add.s32 	%r60, %r60, 1;
	setp.ne.s32 	%p13, %r60, %r22;
	@%p13 bra 	$L__BB4_4;
$L__BB4_16:
	mad.lo.s32 	%r59, %r20, %r31, %r1;
	cvta.to.global.u64 	%rd30, %rd1;
	mul.wide.s32 	%rd31, %r59, 4;
	add.s64 	%rd32, %rd30, %rd31;
	st.global.f32 	[%rd32], %f132;
$L__BB4_17:
	ret;

}


// ===== COMPILED SASS (sm_100) =====

	.target	sm_100

	.elftype	@"ET_EXEC"


//--------------------- .note.nv.tkinfo           --------------------------
	.section	.note.nv.tkinfo,"",@"SHT_NOTE"
	.sectionflags	@"SHF_NOTE_NV_TKINFO"
	.tkinfo
        /*0018*/ 	.word	0x00000002
        /*0030*/ 	.string	""
        /*0030*/ 	.string	"ptxas"
        /*0030*/ 	.string	"Cuda compilation tools, release 13.0, V13.0.88"
        /*0030*/ 	.string	"Build cuda_13.0.r13.0/compiler.36424714_0"
        /*0030*/ 	.string	"-arch sm_100 -m 64 "



//--------------------- .note.nv.cuinfo           --------------------------
	.section	.note.nv.cuinfo,"",@"SHT_NOTE"
	.sectionflags	@"SHF_NOTE_NV_CUINFO"
        /*0018*/ 	.short	0x0002
        /*001a*/ 	.short	0x0064
        /*001c*/ 	.short	0x0082
	.zero		2


//--------------------- .nv.info                  --------------------------
	.section	.nv.info,"",@"SHT_CUDA_INFO"
	.align	4


	//----- nvinfo : EIATTR_REGCOUNT
	.align		4
        /*0000*/ 	.byte	0x04, 0x2f
        /*0002*/ 	.short	(.L_2 - .L_1)
	.align		4
.L_1:
        /*0004*/ 	.word	index@(_Z27gpu_upscale_bilinear_globalPKfPfiiii)
        /*0008*/ 	.word	0x00000016


	//----- nvinfo : EIATTR_FRAME_SIZE
	.align		4
.L_2:
        /*000c*/ 	.byte	0x04, 0x11
        /*000e*/ 	.short	(.L_4 - .L_3)
	.align		4
.L_3:
        /*0010*/ 	.word	index@($__internal_1_$__cuda_sm3x_div_rn_noftz_f32_slowpath)
        /*0014*/ 	.word	0x00000000


	//----- nvinfo : EIATTR_FRAME_SIZE
	.align		4
.L_4:
        /*0018*/ 	.byte	0x04, 0x11
        /*001a*/ 	.short	(.L_6 - .L_5)
	.align		4
.L_5:
        /*001c*/ 	.word	index@(_Z27gpu_upscale_bilinear_globalPKfPfiiii)
        /*0020*/ 	.word	0x00000000


	//----- nvinfo : EIATTR_REGCOUNT
	.align		4
.L_6:
        /*0024*/ 	.byte	0x04, 0x2f
        /*0026*/ 	.short	(.L_8 - .L_7)
	.align		4
.L_7:
        /*0028*/ 	.word	index@(_Z19gpu_convolve_globalPKfS0_Pfiiii)
        /*002c*/ 	.word	0x0000001c


	//----- nvinfo : EIATTR_FRAME_SIZE
	.align		4
.L_8:
        /*0030*/ 	.byte	0x04, 0x11
        /*0032*/ 	.short	(.L_10 - .L_9)
	.align		4
.L_9:
        /*0034*/ 	.word	index@(_Z19gpu_convolve_globalPKfS0_Pfiiii)
        /*0038*/ 	.word	0x00000000


	//----- nvinfo : EIATTR_REGCOUNT
	.align		4
.L_10:
        /*003c*/ 	.byte	0x04, 0x2f
        /*003e*/ 	.short	(.L_12 - .L_11)
	.align		4
.L_11:
        /*0040*/ 	.word	index@(_Z21gpu_convolve_constantPKfPfiiii)
        /*0044*/ 	.word	0x0000001c


	//----- nvinfo : EIATTR_FRAME_SIZE
	.align		4
.L_12:
        /*0048*/ 	.byte	0x04, 0x11
        /*004a*/ 	.short	(.L_14 - .L_13)
	.align		4
.L_13:
        /*004c*/ 	.word	index@(_Z21gpu_convolve_constantPKfPfiiii)
        /*0050*/ 	.word	0x00000000


	//----- nvinfo : EIATTR_REGCOUNT
	.align		4
.L_14:
        /*0054*/ 	.byte	0x04, 0x2f
        /*0056*/ 	.short	(.L_16 - .L_15)
	.align		4
.L_15:
        /*0058*/ 	.word	index@(_Z28gpu_upscale_bilinear_texturePfiiiiy)
        /*005c*/ 	.word	0x00000011


	//----- nvinfo : EIATTR_FRAME_SIZE
	.align		4
.L_16:
        /*0060*/ 	.byte	0x04, 0x11
        /*0062*/ 	.short	(.L_18 - .L_17)
	.align		4
.L_17:
        /*0064*/ 	.word	index@($__internal_0_$__cuda_sm3x_div_rn_noftz_f32_slowpath)
        /*0068*/ 	.word	0x00000000


	//----- nvinfo : EIATTR_FRAME_SIZE
	.align		4
.L_18:
        /*006c*/ 	.byte	0x04, 0x11
        /*006e*/ 	.short	(.L_20 - .L_19)
	.align		4
.L_19:
        /*0070*/ 	.word	index@(_Z28gpu_upscale_bilinear_texturePfiiiiy)
        /*0074*/ 	.word	0x00000000


	//----- nvinfo : EIATTR_REGCOUNT
	.align		4
.L_20:
        /*0078*/ 	.byte	0x04, 0x2f
        /*007a*/ 	.short	(.L_22 - .L_21)
	.align		4
.L_21:
        /*007c*/ 	.word	index@(_Z20gpu_convolve_texturePfiiiiy)
        /*0080*/ 	.word	0x0000001a


	//----- nvinfo : EIATTR_FRAME_SIZE
	.align		4
.L_22:
        /*0084*/ 	.byte	0x04, 0x11
        /*0086*/ 	.short	(.L_24 - .L_23)
	.align		4
.L_23:
        /*0088*/ 	.word	index@(_Z20gpu_convolve_texturePfiiiiy)
        /*008c*/ 	.word	0x00000000


	//----- nvinfo : EIATTR_MIN_STACK_SIZE
	.align		4
.L_24:
        /*0090*/ 	.byte	0x04, 0x12
        /*0092*/ 	.short	(.L_26 - .L_25)
	.align		4
.L_25:
        /*0094*/ 	.word	index@(_Z20gpu_convolve_texturePfiiiiy)
        /*0098*/ 	.word	0x00000000


	//----- nvinfo : EIATTR_MIN_STACK_SIZE
	.align		4
.L_26:
        /*009c*/ 	.byte	0x04, 0x12
        /*009e*/ 	.short	(.L_28 - .L_27)
	.align		4
.L_27:
        /*00a0*/ 	.word	index@(_Z28gpu_upscale_bilinear_texturePfiiiiy)
        /*00a4*/ 	.word	0x00000000


	//----- nvinfo : EIATTR_MIN_STACK_SIZE
	.align		4
.L_28:
        /*00a8*/ 	.byte	0x04, 0x12
        /*00aa*/ 	.short	(.L_30 - .L_29)
	.align		4
.L_29:
        /*00ac*/ 	.word	index@(_Z21gpu_convolve_constantPKfPfiiii)
        /*00b0*/ 	.word	0x00000000


	//----- nvinfo : EIATTR_MIN_STACK_SIZE
	.align		4
.L_30:
        /*00b4*/ 	.byte	0x04, 0x12
        /*00b6*/ 	.short	(.L_32 - .L_31)
	.align		4
.L_31:
        /*00b8*/ 	.word	index@(_Z19gpu_convolve_globalPKfS0_Pfiiii)
        /*00bc*/ 	.word	0x00000000


	//----- nvinfo : EIATTR_MIN_STACK_SIZE
	.align		4
.L_32:
        /*00c0*/ 	.byte	0x04, 0x12
        /*00c2*/ 	.short	(.L_34 - .L_33)
	.align		4
.L_33:
        /*00c4*/ 	.word	index@(_Z27gpu_upscale_bilinear_globalPKfPfiiii)
        /*00c8*/ 	.word	0x00000000
.L_34:


//--------------------- .nv.compat                --------------------------
	.section	.nv.compat,"",@"SHT_CUDA_COMPAT_INFO"
	.align	4
        /*0000*/ 	.byte	0x02, 0x09, 0x00, 0x00, 0x02, 0x02, 0x02, 0x00, 0x02, 0x05, 0x05, 0x00, 0x03, 0x07, 0x01, 0x01
        /*0010*/ 	.byte	0x02, 0x03, 0x00, 0x00, 0x02, 0x06, 0x01, 0x00, 0x04, 0x0b, 0x08, 0x00, 0x01, 0x00, 0x00, 0x00
        /*0020*/ 	.byte	0x00, 0x00, 0x00, 0x00


//--------------------- .nv.info._Z20gpu_convolve_texturePfiiiiy --------------------------
	.section	.nv.info._Z20gpu_convolve_texturePfiiiiy,"",@"SHT_CUDA_INFO"
	.sectionflags	@""
	.align	4


	//----- nvinfo : EIATTR_CUDA_API_VERSION
	.align		4
        /*0000*/ 	.byte	0x04, 0x37
        /*0002*/ 	.short	(.L_36 - .L_35)
.L_35:
        /*0004*/ 	.word	0x00000082


	//----- nvinfo : EIATTR_KPARAM_INFO
	.align		4
.L_36:
        /*0008*/ 	.byte	0x04, 0x17
        /*000a*/ 	.short	(.L_38 - .L_37)
.L_37:
        /*000c*/ 	.word	0x00000000
        /*0010*/ 	.short	0x0005
        /*0012*/ 	.short	0x0018
        /*0014*/ 	.byte	0x00, 0xf0, 0x21, 0x00


	//----- nvinfo : EIATTR_KPARAM_INFO
	.align		4
.L_38:
        /*0018*/ 	.byte	0x04, 0x17
        /*001a*/ 	.short	(.L_40 - .L_39)
.L_39:
        /*001c*/ 	.word	0x00000000
        /*0020*/ 	.short	0x0004
        /*0022*/ 	.short	0x0014
        /*0024*/ 	.byte	0x00, 0xf0, 0x11, 0x00


	//----- nvinfo : EIATTR_KPARAM_INFO
	.align		4
.L_40:
        /*0028*/ 	.byte	0x04, 0x17
        /*002a*/ 	.short	(.L_42 - .L_41)
.L_41:
        /*002c*/ 	.word	0x00000000
        /*0030*/ 	.short	0x0003
        /*0032*/ 	.short	0x0010
        /*0034*/ 	.byte	0x00, 0xf0, 0x11, 0x00


	//----- nvinfo : EIATTR_KPARAM_INFO
	.align		4
.L_42:
        /*0038*/ 	.byte	0x04, 0x17
        /*003a*/ 	.short	(.L_44 - .L_43)
.L_43:
        /*003c*/ 	.word	0x00000000
        /*0040*/ 	.short	0x0002
        /*0042*/ 	.short	0x000c
        /*0044*/ 	.byte	0x00, 0xf0, 0x11, 0x00


	//----- nvinfo : EIATTR_KPARAM_INFO
	.align		4
.L_44:
        /*0048*/ 	.byte	0x04, 0x17
        /*004a*/ 	.short	(.L_46 - .L_45)
.L_45:
        /*004c*/ 	.word	0x00000000
        /*0050*/ 	.short	0x0001
        /*0052*/ 	.short	0x0008
        /*0054*/ 	.byte	0x00, 0xf0, 0x11, 0x00


	//----- nvinfo : EIATTR_KPARAM_INFO
	.align		4
.L_46:
        /*0058*/ 	.byte	0x04, 0x17
        /*005a*/ 	.short	(.L_48 - .L_47)
.L_47:
        /*005c*/ 	.word	0x00000000
        /*0060*/ 	.short	0x0000
        /*0062*/ 	.short	0x0000
        /*0064*/ 	.byte	0x00, 0xf5, 0x21, 0x00


	//----- nvinfo : EIATTR_SPARSE_MMA_MASK
	.align		4
.L_48:
        /*0068*/ 	.byte	0x03, 0x50
        /*006a*/ 	.short	0x0000


	//----- nvinfo : EIATTR_MAXREG_COUNT
	.align		4
        /*006c*/ 	.byte	0x03, 0x1b
        /*006e*/ 	.short	0x00ff


	//----- nvinfo : EIATTR_MERCURY_ISA_VERSION
	.align		4
        /*0070*/ 	.byte	0x03, 0x5f
        /*0072*/ 	.short	0x0101


	//----- nvinfo : EIATTR_VRC_CTA_INIT_COUNT
	.align		4
        /*0074*/ 	.byte	0x02, 0x4a
	.zero		1
	.zero		1


	//----- nvinfo : EIATTR_EXIT_INSTR_OFFSETS
	.align		4
        /*0078*/ 	.byte	0x04, 0x1c
        /*007a*/ 	.short	(.L_50 - .L_49)


	//   ....[0]....
.L_49:
        /*007c*/ 	.word	0x000000c0


	//   ....[1]....
        /*0080*/ 	.word	0x00000b40


	//----- nvinfo : EIATTR_CBANK_PARAM_SIZE
	.align		4
.L_50:
        /*0084*/ 	.byte	0x03, 0x19
        /*0086*/ 	.short	0x0020


	//----- nvinfo : EIATTR_PARAM_CBANK
	.align		4
        /*0088*/ 	.byte	0x04, 0x0a
        /*008a*/ 	.short	(.L_52 - .L_51)
	.align		4
.L_51:
        /*008c*/ 	.word	index@(.nv.constant0._Z20gpu_convolve_texturePfiiiiy)
        /*0090*/ 	.short	0x0380
        /*0092*/ 	.short	0x0020


	//----- nvinfo : EIATTR_SW_WAR
	.align		4
.L_52:
        /*0094*/ 	.byte	0x04, 0x36
        /*0096*/ 	.short	(.L_54 - .L_53)
.L_53:
        /*0098*/ 	.word	0x00000008
.L_54:


//--------------------- .nv.info._Z28gpu_upscale_bilinear_texturePfiiiiy --------------------------
	.section	.nv.info._Z28gpu_upscale_bilinear_texturePfiiiiy,"",@"SHT_CUDA_INFO"
	.sectionflags	@""
	.align	4


	//----- nvinfo : EIATTR_CUDA_API_VERSION
	.align		4
        /*0000*/ 	.byte	0x04, 0x37
        /*0002*/ 	.short	(.L_56 - .L_55)
.L_55:
        /*0004*/ 	.word	0x00000082


	//----- nvinfo : EIATTR_KPARAM_INFO
	.align		4
.L_56:
        /*0008*/ 	.byte	0x04, 0x17
        /*000a*/ 	.short	(.L_58 - .L_57)
.L_57:
        /*000c*/ 	.word	0x00000000
        /*0010*/ 	.short	0x0005
        /*0012*/ 	.short	0x0018
        /*0014*/ 	.byte	0x00, 0xf0, 0x21, 0x00


	//----- nvinfo : EIATTR_KPARAM_INFO
	.align		4
.L_58:
        /*0018*/ 	.byte	0x04, 0x17
        /*001a*/ 	.short	(.L_60 - .L_59)
.L_59:
        /*001c*/ 	.word	0x00000000
        /*0020*/ 	.short	0x0004
        /*0022*/ 	.short	0x0014
        /*0024*/ 	.byte	0x00, 0xf0, 0x11, 0x00


	//----- nvinfo : EIATTR_KPARAM_INFO
	.align		4
.L_60:
        /*0028*/ 	.byte	0x04, 0x17
        /*002a*/ 	.short	(.L_62 - .L_61)
.L_61:
        /*002c*/ 	.word	0x00000000
        /*0030*/ 	.short	0x0003
        /*0032*/ 	.short	0x0010
        /*0034*/ 	.byte	0x00, 0xf0, 0x11, 0x00


	//----- nvinfo : EIATTR_KPARAM_INFO
	.align		4
.L_62:
        /*0038*/ 	.byte	0x04, 0x17
        /*003a*/ 	.short	(.L_64 - .L_63)
.L_63:
        /*003c*/ 	.word	0x00000000
        /*0040*/ 	.short	0x0002
        /*0042*/ 	.short	0x000c
        /*0044*/ 	.byte	0x00, 0xf0, 0x11, 0x00


	//----- nvinfo : EIATTR_KPARAM_INFO
	.align		4
.L_64:
        /*0048*/ 	.byte	0x04, 0x17
        /*004a*/ 	.short	(.L_66 - .L_65)
.L_65:
        /*004c*/ 	.word	0x00000000
        /*0050*/ 	.short	0x0001
        /*0052*/ 	.short	0x0008
        /*0054*/ 	.byte	0x00, 0xf0, 0x11, 0x00


	//----- nvinfo : EIATTR_KPARAM_INFO
	.align		4
.L_66:
        /*0058*/ 	.byte	0x04, 0x17
        /*005a*/ 	.short	(.L_68 - .L_67)
.L_67:
        /*005c*/ 	.word	0x00000000
        /*0060*/ 	.short	0x0000
        /*0062*/ 	.short	0x0000
        /*0064*/ 	.byte	0x00, 0xf5, 0x21, 0x00


	//----- nvinfo : EIATTR_SPARSE_MMA_MASK
	.align		4
.L_68:
        /*0068*/ 	.byte	0x03, 0x50
        /*006a*/ 	.short	0x0000


	//----- nvinfo : EIATTR_MAXREG_COUNT
	.align		4
        /*006c*/ 	.byte	0x03, 0x1b
        /*006e*/ 	.short	0x00ff


	//----- nvinfo : EIATTR_MERCURY_ISA_VERSION
	.align		4
        /*0070*/ 	.byte	0x03, 0x5f
        /*0072*/ 	.short	0x0101


	//----- nvinfo : EIATTR_VRC_CTA_INIT_COUNT
	.align		4
        /*0074*/ 	.byte	0x02, 0x4a
	.zero		1
	.zero		1


	//----- nvinfo : EIATTR_EXIT_INSTR_OFFSETS
	.align		4
        /*0078*/ 	.byte	0x04, 0x1c
        /*007a*/ 	.short	(.L_70 - .L_69)


	//   ....[0]....
.L_69:
        /*007c*/ 	.word	0x000000c0


	//   ....[1]....
        /*0080*/ 	.word	0x000003a0


	//----- nvinfo : EIATTR_CRS_STACK_SIZE
	.align		4
.L_70:
        /*0084*/ 	.byte	0x04, 0x1e
        /*0086*/ 	.short	(.L_72 - .L_71)
.L_71:
        /*0088*/ 	.word	0x00000000


	//----- nvinfo : EIATTR_CBANK_PARAM_SIZE
	.align		4
.L_72:
        /*008c*/ 	.byte	0x03, 0x19
        /*008e*/ 	.short	0x0020


	//----- nvinfo : EIATTR_PARAM_CBANK
	.align		4
        /*0090*/ 	.byte	0x04, 0x0a
        /*0092*/ 	.short	(.L_74 - .L_73)
	.align		4
.L_73:
        /*0094*/ 	.word	index@(.nv.constant0._Z28gpu_upscale_bilinear_texturePfiiiiy)
        /*0098*/ 	.short	0x0380
        /*009a*/ 	.short	0x0020


	//----- nvinfo : EIATTR_SW_WAR
	.align		4
.L_74:
        /*009c*/ 	.byte	0x04, 0x36
        /*009e*/ 	.short	(.L_76 - .L_75)
.L_75:
        /*00a0*/ 	.word	0x00000008
.L_76:


//--------------------- .nv.info._Z21gpu_convolve_constantPKfPfiiii --------------------------
	.section	.nv.info._Z21gpu_convolve_constantPKfPfiiii,"",@"SHT_CUDA_INFO"
	.sectionflags	@""
	.align	4


	//----- nvinfo : EIATTR_CUDA_API_VERSION
	.align		4
        /*0000*/ 	.byte	0x04, 0x37
        /*0002*/ 	.short	(.L_78 - .L_77)
.L_77:
        /*0004*/ 	.word	0x00000082


	//----- nvinfo : EIATTR_KPARAM_INFO
	.align		4
.L_78:
        /*0008*/ 	.byte	0x04, 0x17
        /*000a*/ 	.short	(.L_80 - .L_79)
.L_79:
        /*000c*/ 	.word	0x00000000
        /*0010*/ 	.short	0x0005
        /*0012*/ 	.short	0x001c
        /*0014*/ 	.byte	0x00, 0xf0, 0x11, 0x00


	//----- nvinfo : EIATTR_KPARAM_INFO
	.align		4
.L_80:
        /*0018*/ 	.byte	0x04, 0x17
        /*001a*/ 	.short	(.L_82 - .L_81)
.L_81:
        /*001c*/ 	.word	0x00000000
        /*0020*/ 	.short	0x0004
        /*0022*/ 	.short	0x0018
        /*0024*/ 	.byte	0x00, 0xf0, 0x11, 0x00


	//----- nvinfo : EIATTR_KPARAM_INFO
	.align		4
.L_82:
        /*0028*/ 	.byte	0x04, 0x17
        /*002a*/ 	.short	(.L_84 - .L_83)
.L_83:
        /*002c*/ 	.word	0x00000000
        /*0030*/ 	.short	0x0003
        /*0032*/ 	.short	0x0014
        /*0034*/ 	.byte	0x00, 0xf0, 0x11, 0x00


	//----- nvinfo : EIATTR_KPARAM_INFO
	.align		4
.L_84:
        /*0038*/ 	.byte	0x04, 0x17
        /*003a*/ 	.short	(.L_86 - .L_85)
.L_85:
        /*003c*/ 	.word	0x00000000
        /*0040*/ 	.short	0x0002
        /*0042*/ 	.short	0x0010
        /*0044*/ 	.byte	0x00, 0xf0, 0x11, 0x00


	//----- nvinfo : EIATTR_KPARAM_INFO
	.align		4
.L_86:
        /*0048*/ 	.byte	0x04, 0x17
        /*004a*/ 	.short	(.L_88 - .L_87)
.L_87:
        /*004c*/ 	.word	0x00000000
        /*0050*/ 	.short	0x0001
        /*0052*/ 	.short	0x0008
        /*0054*/ 	.byte	0x00, 0xf5, 0x21, 0x00


	//----- nvinfo : EIATTR_KPARAM_INFO
	.align		4
.L_88:
        /*0058*/ 	.byte	0x04, 0x17
        /*005a*/ 	.short	(.L_90 - .L_89)
.L_89:
        /*005c*/ 	.word	0x00000000
        /*0060*/ 	.short	0x0000
        /*0062*/ 	.short	0x0000
        /*0064*/ 	.byte	0x00, 0xf5, 0x21, 0x00


	//----- nvinfo : EIATTR_SPARSE_MMA_MASK
	.align		4
.L_90:
        /*0068*/ 	.byte	0x03, 0x50
        /*006a*/ 	.short	0x0000


	//----- nvinfo : EIATTR_MAXREG_COUNT
	.align		4
        /*006c*/ 	.byte	0x03, 0x1b
        /*006e*/ 	.short	0x00ff


	//----- nvinfo : EIATTR_MERCURY_ISA_VERSION
	.align		4
        /*0070*/ 	.byte	0x03, 0x5f
        /*0072*/ 	.short	0x0101


	//----- nvinfo : EIATTR_VRC_CTA_INIT_COUNT
	.align		4
        /*0074*/ 	.byte	0x02, 0x4a
	.zero		1
	.zero		1


	//----- nvinfo : EIATTR_EXIT_INSTR_OFFSETS
	.align		4
        /*0078*/ 	.byte	0x04, 0x1c
        /*007a*/ 	.short	(.L_92 - .L_91)


	//   ....[0]....
.L_91:
        /*007c*/ 	.word	0x000000c0


	//   ....[1]....
        /*0080*/ 	.word	0x00000bd0


	//----- nvinfo : EIATTR_CRS_STACK_SIZE
	.align		4
.L_92:
        /*0084*/ 	.byte	0x04, 0x1e
        /*0086*/ 	.short	(.L_94 - .L_93)
.L_93:
        /*0088*/ 	.word	0x00000000


	//----- nvinfo : EIATTR_CBANK_PARAM_SIZE
	.align		4
.L_94:
        /*008c*/ 	.byte	0x03, 0x19
        /*008e*/ 	.short	0x0020


	//----- nvinfo : EIATTR_PARAM_CBANK
	.align		4
        /*0090*/ 	.byte	0x04, 0x0a
        /*0092*/ 	.short	(.L_96 - .L_95)
	.align		4
.L_95:
        /*0094*/ 	.word	index@(.nv.constant0._Z21gpu_convolve_constantPKfPfiiii)
        /*0098*/ 	.short	0x0380
        /*009a*/ 	.short	0x0020


	//----- nvinfo : EIATTR_SW_WAR
	.align		4
.L_96:
        /*009c*/ 	.byte	0x04, 0x36
        /*009e*/ 	.short	(.L_98 - .L_97)
.L_97:
        /*00a0*/ 	.word	0x00000008
.L_98:


//--------------------- .nv.info._Z19gpu_convolve_globalPKfS0_Pfiiii --------------------------
	.section	.nv.info._Z19gpu_convolve_globalPKfS0_Pfiiii,"",@"SHT_CUDA_INFO"
	.sectionflags	@""
	.align	4


	//----- nvinfo : EIATTR_CUDA_API_VERSION
	.align		4
        /*0000*/ 	.byte	0x04, 0x37
        /*0002*/ 	.short	(.L_100 - .L_99)
.L_99:
        /*0004*/ 	.word	0x00000082


	//----- nvinfo : EIATTR_KPARAM_INFO
	.align		4
.L_100:
        /*0008*/ 	.byte	0x04, 0x17
        /*000a*/ 	.short	(.L_102 - .L_101)
.L_101:
        /*000c*/ 	.word	0x00000000
        /*0010*/ 	.short	0x0006
        /*0012*/ 	.short	0x0024
        /*0014*/ 	.byte	0x00, 0xf0, 0x11, 0x00


	//----- nvinfo : EIATTR_KPARAM_INFO
	.align		4
.L_102:
        /*0018*/ 	.byte	0x04, 0x17
        /*001a*/ 	.short	(.L_104 - .L_103)
.L_103:
        /*001c*/ 	.word	0x00000000
        /*0020*/ 	.short	0x0005
        /*0022*/ 	.short	0x0020
        /*0024*/ 	.byte	0x00, 0xf0, 0x11, 0x00


	//----- nvinfo : EIATTR_KPARAM_INFO
	.align		4
.L_104:
        /*0028*/ 	.byte	0x04, 0x17
        /*002a*/ 	.short	(.L_106 - .L_105)
.L_105:
        /*002c*/ 	.word	0x00000000
        /*0030*/ 	.short	0x0004
        /*0032*/ 	.short	0x001c
        /*0034*/ 	.byte	0x00, 0xf0, 0x11, 0x00


	//----- nvinfo : EIATTR_KPARAM_INFO
	.align		4
.L_106:
        /*0038*/ 	.byte	0x04, 0x17
        /*003a*/ 	.short	(.L_108 - .L_107)
.L_107:
        /*003c*/ 	.word	0x00000000
        /*0040*/ 	.short	0x0003
        /*0042*/ 	.short	0x0018
        /*0044*/ 	.byte	0x00, 0xf0, 0x11, 0x00


	//----- nvinfo : EIATTR_KPARAM_INFO
	.align		4
.L_108:
        /*0048*/ 	.byte	0x04, 0x17
        /*004a*/ 	.short	(.L_110 - .L_109)
.L_109:
        /*004c*/ 	.word	0x00000000
        /*0050*/ 	.short	0x0002
        /*0052*/ 	.short	0x0010
        /*0054*/ 	.byte	0x00, 0xf5, 0x21, 0x00


	//----- nvinfo : EIATTR_KPARAM_INFO
	.align		4
.L_110:
        /*0058*/ 	.byte	0x04, 0x17
        /*005a*/ 	.short	(.L_112 - .L_111)
.L_111:
        /*005c*/ 	.word	0x00000000
        /*0060*/ 	.short	0x0001
        /*0062*/ 	.short	0x0008
        /*0064*/ 	.byte	0x00, 0xf5, 0x21, 0x00


	//----- nvinfo : EIATTR_KPARAM_INFO
	.align		4
.L_112:
        /*0068*/ 	.byte	0x04, 0x17
        /*006a*/ 	.short	(.L_114 - .L_113)
.L_113:
        /*006c*/ 	.word	0x00000000
        /*0070*/ 	.short	0x0000
        /*0072*/ 	.short	0x0000
        /*0074*/ 	.byte	0x00, 0xf5, 0x21, 0x00


	//----- nvinfo : EIATTR_SPARSE_MMA_MASK
	.align		4
.L_114:
        /*0078*/ 	.byte	0x03, 0x50
        /*007a*/ 	.short	0x0000


	//----- nvinfo : EIATTR_MAXREG_COUNT
	.align		4
        /*007c*/ 	.byte	0x03, 0x1b
        /*007e*/ 	.short	0x00ff


	//----- nvinfo : EIATTR_MERCURY_ISA_VERSION
	.align		4
        /*0080*/ 	.byte	0x03, 0x5f
        /*0082*/ 	.short	0x0101


	//----- nvinfo : EIATTR_VRC_CTA_INIT_COUNT
	.align		4
        /*0084*/ 	.byte	0x02, 0x4a
	.zero		1
	.zero		1


	//----- nvinfo : EIATTR_EXIT_INSTR_OFFSETS
	.align		4
        /*0088*/ 	.byte	0x04, 0x1c
        /*008a*/ 	.short	(.L_116 - .L_115)


	//   ....[0]....
.L_115:
        /*008c*/ 	.word	0x000000c0


	//   ....[1]....
        /*0090*/ 	.word	0x00000cc0


	//----- nvinfo : EIATTR_CRS_STACK_SIZE
	.align		4
.L_116:
        /*0094*/ 	.byte	0x04, 0x1e
        /*0096*/ 	.short	(.L_118 - .L_117)
.L_117:
        /*0098*/ 	.word	0x00000000


	//----- nvinfo : EIATTR_CBANK_PARAM_SIZE
	.align		4
.L_118:
        /*009c*/ 	.byte	0x03, 0x19
        /*009e*/ 	.short	0x0028


	//----- nvinfo : EIATTR_PARAM_CBANK
	.align		4
        /*00a0*/ 	.byte	0x04, 0x0a
        /*00a2*/ 	.short	(.L_120 - .L_119)
	.align		4
.L_119:
        /*00a4*/ 	.word	index@(.nv.constant0._Z19gpu_convolve_globalPKfS0_Pfiiii)
        /*00a8*/ 	.short	0x0380
        /*00aa*/ 	.short	0x0028


	//----- nvinfo : EIATTR_SW_WAR
	.align		4
.L_120:
        /*00ac*/ 	.byte	0x04, 0x36
        /*00ae*/ 	.short	(.L_122 - .L_121)
.L_121:
        /*00b0*/ 	.word	0x00000008
.L_122:


//--------------------- .nv.info._Z27gpu_upscale_bilinear_globalPKfPfiiii --------------------------
	.section	.nv.info._Z27gpu_upscale_bilinear_globalPKfPfiiii,"",@"SHT_CUDA_INFO"
	.sectionflags	@""
	.align	4


	//----- nvinfo : EIATTR_CUDA_API_VERSION
	.align		4
        /*0000*/ 	.byte	0x04, 0x37
        /*0002*/ 	.short	(.L_124 - .L_123)
.L_123:
        /*0004*/ 	.word	0x00000082


	//----- nvinfo : EIATTR_KPARAM_INFO
	.align		4
.L_124:
        /*0008*/ 	.byte	0x04, 0x17
        /*000a*/ 	.short	(.L_126 - .L_125)
.L_125:
        /*000c*/ 	.word	0x00000000
        /*0010*/ 	.short	0x0005
        /*0012*/ 	.short	0x001c
        /*0014*/ 	.byte	0x00, 0xf0, 0x11, 0x00


	//----- nvinfo : EIATTR_KPARAM_INFO
	.align		4
.L_126:
        /*0018*/ 	.byte	0x04, 0x17
        /*001a*/ 	.short	(.L_128 - .L_127)
.L_127:
        /*001c*/ 	.word	0x00000000
        /*0020*/ 	.short	0x0004
        /*0022*/ 	.short	0x0018
        /*0024*/ 	.byte	0x00, 0xf0, 0x11, 0x00


	//----- nvinfo : EIATTR_KPARAM_INFO
	.align		4
.L_128:
        /*0028*/ 	.byte	0x04, 0x17
        /*002a*/ 	.short	(.L_130 - .L_129)
.L_129:
        /*002c*/ 	.word	0x00000000
        /*0030*/ 	.short	0x0003
        /*0032*/ 	.short	0x0014
        /*0034*/ 	.byte	0x00, 0xf0, 0x11, 0x00


	//----- nvinfo : EIATTR_KPARAM_INFO
	.align		4
.L_130:
        /*0038*/ 	.byte	0x04, 0x17
        /*003a*/ 	.short	(.L_132 - .L_131)
.L_131:
        /*003c*/ 	.word	0x00000000
        /*0040*/ 	.short	0x0002
        /*0042*/ 	.short	0x0010
        /*0044*/ 	.byte	0x00, 0xf0, 0x11, 0x00


	//----- nvinfo : EIATTR_KPARAM_INFO
	.align		4
.L_132:
        /*0048*/ 	.byte	0x04, 0x17
        /*004a*/ 	.short	(.L_134 - .L_133)
.L_133:
        /*004c*/ 	.word	0x00000000
        /*0050*/ 	.short	0x0001
        /*0052*/ 	.short	0x0008
        /*0054*/ 	.byte	0x00, 0xf5, 0x21, 0x00


	//----- nvinfo : EIATTR_KPARAM_INFO
	.align		4
.L_134:
        /*0058*/ 	.byte	0x04, 0x17
        /*005a*/ 	.short	(.L_136 - .L_135)
.L_135:
        /*005c*/ 	.word	0x00000000
        /*0060*/ 	.short	0x0000
        /*0062*/ 	.short	0x0000
        /*0064*/ 	.byte	0x00, 0xf5, 0x21, 0x00


	//----- nvinfo : EIATTR_SPARSE_MMA_MASK
	.align		4
.L_136:
        /*0068*/ 	.byte	0x03, 0x50
        /*006a*/ 	.short	0x0000


	//----- nvinfo : EIATTR_MAXREG_COUNT
	.align		4
        /*006c*/ 	.byte	0x03, 0x1b
        /*006e*/ 	.short	0x00ff


	//----- nvinfo : EIATTR_MERCURY_ISA_VERSION
	.align		4
        /*0070*/ 	.byte	0x03, 0x5f
        /*0072*/ 	.short	0x0101


	//----- nvinfo : EIATTR_VRC_CTA_INIT_COUNT
	.align		4
        /*0074*/ 	.byte	0x02, 0x4a
	.zero		1
	.zero		1


	//----- nvinfo : EIATTR_EXIT_INSTR_OFFSETS
	.align		4
        /*0078*/ 	.byte	0x04, 0x1c
        /*007a*/ 	.short	(.L_138 - .L_137)


	//   ....[0]....
.L_137:
        /*007c*/ 	.word	0x000000c0


	//   ....[1]....
        /*0080*/ 	.word	0x000005a0


	//----- nvinfo : EIATTR_CRS_STACK_SIZE
	.align		4
.L_138:
        /*0084*/ 	.byte	0x04, 0x1e
        /*0086*/ 	.short	(.L_140 - .L_139)
.L_139:
        /*0088*/ 	.word	0x00000000


	//----- nvinfo : EIATTR_CBANK_PARAM_SIZE
	.align		4
.L_140:
        /*008c*/ 	.byte	0x03, 0x19
        /*008e*/ 	.short	0x0020


	//----- nvinfo : EIATTR_PARAM_CBANK
	.align		4
        /*0090*/ 	.byte	0x04, 0x0a
        /*0092*/ 	.short	(.L_142 - .L_141)
	.align		4
.L_141:
        /*0094*/ 	.word	index@(.nv.constant0._Z27gpu_upscale_bilinear_globalPKfPfiiii)
        /*0098*/ 	.short	0x0380
        /*009a*/ 	.short	0x0020


	//----- nvinfo : EIATTR_SW_WAR
	.align		4
.L_142:
        /*009c*/ 	.byte	0x04, 0x36
        /*009e*/ 	.short	(.L_144 - .L_143)
.L_143:
        /*00a0*/ 	.word	0x00000008
.L_144:


//--------------------- .nv.callgraph             --------------------------
	.section	.nv.callgraph,"",@"SHT_CUDA_CALLGRAPH"
	.align	4
	.sectionentsize	8
	.align		4
        /*0000*/ 	.word	0x00000000
	.align		4
        /*0004*/ 	.word	0xffffffff
	.align		4
        /*0008*/ 	.word	0x00000000
	.align		4
        /*000c*/ 	.word	0xfffffffe
	.align		4
        /*0010*/ 	.word	0x00000000
	.align		4
        /*0014*/ 	.word	0xfffffffd
	.align		4
        /*0018*/ 	.word	0x00000000
	.align		4
        /*001c*/ 	.word	0xfffffffc


//--------------------- .nv.constant3             --------------------------
	.section	.nv.constant3,"a",@progbits
	.align	4
.nv.constant3:
	.type		c_mask,@object
	.size		c_mask,(.L_0 - c_mask)
c_mask:
	.zero		1444
.L_0:


//--------------------- .text._Z20gpu_convolve_texturePfiiiiy --------------------------
	.section	.text._Z20gpu_convolve_texturePfiiiiy,"ax",@progbits
	.align	128
        .global         _Z20gpu_convolve_texturePfiiiiy
        .type           _Z20gpu_convolve_texturePfiiiiy,@function
        .size           _Z20gpu_convolve_texturePfiiiiy,(.L_x_49 - _Z20gpu_convolve_texturePfiiiiy)
        .other          _Z20gpu_convolve_texturePfiiiiy,@"STO_CUDA_ENTRY STV_DEFAULT"
_Z20gpu_convolve_texturePfiiiiy:
.text._Z20gpu_convolve_texturePfiiiiy:
[----:B------:R-:W-:Y:S01]  /*0000*/  LDC R1, c[0x0][0x37c] ;  /* 0x0000df00ff017b82 */ /* 0x000fe20000000800 */
[----:B------:R-:W0:Y:S07]  /*0010*/  S2R R5, SR_TID.Y ;  /* 0x0000000000057919 */ /* 0x000e2e0000002200 */
[----:B------:R-:W1:Y:S01]  /*0020*/  LDC R3, c[0x0][0x360] ;  /* 0x0000d800ff037b82 */ /* 0x000e620000000800 */
[----:B------:R-:W2:Y:S01]  /*0030*/  LDCU.64 UR6, c[0x0][0x388] ;  /* 0x00007100ff0677ac */ /* 0x000ea20008000a00 */
[----:B------:R-:W1:Y:S06]  /*0040*/  S2R R2, SR_TID.X ;  /* 0x0000000000027919 */ /* 0x000e6c0000002100 */
[----:B------:R-:W0:Y:S08]  /*0050*/  S2UR UR5, SR_CTAID.Y ;  /* 0x00000000000579c3 */ /* 0x000e300000002600 */
[----:B------:R-:W0:Y:S08]  /*0060*/  LDC R0, c[0x0][0x364] ;  /* 0x0000d900ff007b82 */ /* 0x000e300000000800 */
[----:B------:R-:W1:Y:S01]  /*0070*/  S2UR UR4, SR_CTAID.X ;  /* 0x00000000000479c3 */ /* 0x000e620000002500 */
[----:B0-----:R-:W-:-:S05]  /*0080*/  IMAD R0, R0, UR5, R5 ;  /* 0x0000000500007c24 */ /* 0x001fca000f8e0205 */
[----:B--2---:R-:W-:Y:S01]  /*0090*/  ISETP.GE.AND P0, PT, R0, UR7, PT ;  /* 0x0000000700007c0c */ /* 0x004fe2000bf06270 */
[----:B-1----:R-:W-:-:S05]  /*00a0*/  IMAD R3, R3, UR4, R2 ;  /* 0x0000000403037c24 */ /* 0x002fca000f8e0202 */
[----:B------:R-:W-:-:S13]  /*00b0*/  ISETP.GE.OR P0, PT, R3, UR6, P0 ;  /* 0x0000000603007c0c */ /* 0x000fda0008706670 */
[----:B------:R-:W-:Y:S05]  /*00c0*/  @P0 EXIT ;  /* 0x000000000000094d */ /* 0x000fea0003800000 */
[----:B------:R-:W0:Y:S01]  /*00d0*/  LDCU UR5, c[0x0][0x394] ;  /* 0x00007280ff0577ac */ /* 0x000e220008000800 */
[----:B------:R-:W-:Y:S01]  /*00e0*/  IMAD.MOV.U32 R2, RZ, RZ, RZ ;  /* 0x000000ffff027224 */ /* 0x000fe200078e00ff */
[----:B------:R-:W1:Y:S01]  /*00f0*/  LDCU.64 UR14, c[0x0][0x358] ;  /* 0x00006b00ff0e77ac */ /* 0x000e620008000a00 */
[----:B0-----:R-:W-:-:S09]  /*0100*/  UISETP.GE.AND UP0, UPT, UR5, 0x1, UPT ;  /* 0x000000010500788c */ /* 0x001fd2000bf06270 */
[----:B-1----:R-:W-:Y:S05]  /*0110*/  BRA.U !UP0, `(.L_x_0) ;  /* 0x0000000908747547 */ /* 0x002fea000b800000 */
[----:B------:R-:W0:Y:S02]  /*0120*/  LDCU UR10, c[0x0][0x390] ;  /* 0x00007200ff0a77ac */ /* 0x000e240008000800 */
[----:B0-----:R-:W-:-:S09]  /*0130*/  UISETP.GE.AND UP0, UPT, UR10, 0x1, UPT ;  /* 0x000000010a00788c */ /* 0x001fd2000bf06270 */
[----:B------:R-:W-:Y:S05]  /*0140*/  BRA.U !UP0, `(.L_x_0) ;  /* 0x0000000908687547 */ /* 0x000fea000b800000 */
[----:B------:R-:W-:Y:S01]  /*0150*/  ULEA.HI UR4, UR10, UR10, URZ, 0x1 ;  /* 0x0000000a0a047291 */ /* 0x000fe2000f8f08ff */
[----:B------:R-:W-:Y:S01]  /*0160*/  IMAD.MOV.U32 R2, RZ, RZ, RZ ;  /* 0x000000ffff027224 */ /* 0x000fe200078e00ff */
[----:B------:R-:W-:Y:S02]  /*0170*/  USHF.R.U32.HI UR5, URZ, 0x1, UR5 ;  /* 0x00000001ff057899 */ /* 0x000fe40008011605 */
[----:B------:R-:W-:Y:S02]  /*0180*/  ULOP3.LUT UR16, UR10, 0x7, URZ, 0xc0, !UPT ;  /* 0x000000070a107892 */ /* 0x000fe4000f8ec0ff */
[----:B------:R-:W-:Y:S02]  /*0190*/  USHF.R.S32.HI UR4, URZ, 0x1, UR4 ;  /* 0x00000001ff047899 */ /* 0x000fe40008011404 */
[----:B------:R-:W-:Y:S01]  /*01a0*/  UIADD3 UR6, UPT, UPT, UR16, -0x1, URZ ;  /* 0xffffffff10067890 */ /* 0x000fe2000fffe0ff */
[----:B------:R-:W-:Y:S01]  /*01b0*/  IADD3 R21, PT, PT, R0, -UR5, RZ ;  /* 0x8000000500157c10 */ /* 0x000fe2000fffe0ff */
[----:B------:R-:W-:-:S02]  /*01c0*/  ULOP3.LUT UR17, UR10, 0x3, URZ, 0xc0, !UPT ;  /* 0x000000030a117892 */ /* 0x000fc4000f8ec0ff */
[----:B------:R-:W-:Y:S01]  /*01d0*/  VIADD R22, R3, -UR4 ;  /* 0x8000000403167c36 */ /* 0x000fe20008000000 */
[----:B------:R-:W-:Y:S02]  /*01e0*/  ULOP3.LUT UR10, UR10, 0x7ffffff8, URZ, 0xc0, !UPT ;  /* 0x7ffffff80a0a7892 */ /* 0x000fe4000f8ec0ff */
[----:B------:R-:W-:Y:S01]  /*01f0*/  UISETP.GE.U32.AND UP0, UPT, UR6, 0x3, UPT ;  /* 0x000000030600788c */ /* 0x000fe2000bf06070 */
[----:B------:R-:W-:-:S10]  /*0200*/  UMOV UR4, URZ ;  /* 0x000000ff00047c82 */ /* 0x000fd40008000000 */
.L_x_5:
[----:B------:R-:W0:Y:S01]  /*0210*/  LDCU.64 UR20, c[0x0][0x390] ;  /* 0x00007200ff1477ac */ /* 0x000e220008000a00 */
[----:B------:R-:W-:Y:S01]  /*0220*/  IADD3 R5, PT, PT, R21, UR4, RZ ;  /* 0x0000000415057c10 */ /* 0x000fe2000fffe0ff */
[----:B------:R-:W-:-:S03]  /*0230*/  UMOV UR5, URZ ;  /* 0x000000ff00057c82 */ /* 0x000fc60008000000 */
[----:B------:R-:W-:Y:S01]  /*0240*/  I2FP.F32.S32 R5, R5 ;  /* 0x0000000500057245 */ /* 0x000fe20000201400 */
[----:B0-----:R-:W-:Y:S02]  /*0250*/  UISETP.GE.U32.AND UP2, UPT, UR20, 0x8, UPT ;  /* 0x000000081400788c */ /* 0x001fe4000bf46070 */
[----:B------:R-:W-:Y:S02]  /*0260*/  UIMAD UR11, UR4, UR20, URZ ;  /* 0x00000014040b72a4 */ /* 0x000fe4000f8e02ff */
[----:B------:R-:W-:-:S04]  /*0270*/  UIADD3 UR4, UPT, UPT, UR4, 0x1, URZ ;  /* 0x0000000104047890 */ /* 0x000fc8000fffe0ff */
[----:B------:R-:W-:Y:S01]  /*0280*/  UISETP.NE.AND UP1, UPT, UR4, UR21, UPT ;  /* 0x000000150400728c */ /* 0x000fe2000bf25270 */
[----:B------:R-:W-:Y:S10]  /*0290*/  BRA.U !UP2, `(.L_x_1) ;  /* 0x000000010af47547 */ /* 0x000ff4000b800000 */
[----:B------:R-:W-:-:S05]  /*02a0*/  UMOV UR5, URZ ;  /* 0x000000ff00057c82 */ /* 0x000fca0008000000 */
.L_x_2:
[----:B------:R-:W0:Y:S01]  /*02b0*/  LDCU UR6, c[0x0][0x398] ;  /* 0x00007300ff0677ac */ /* 0x000e220008000800 */
[----:B------:R-:W-:Y:S02]  /*02c0*/  VIADD R4, R22, UR5 ;  /* 0x0000000516047c36 */ /* 0x000fe40008000000 */
[----:B------:R-:W-:Y:S02]  /*02d0*/  HFMA2 R20, -RZ, RZ, -3, 0 ;  /* 0xc2000000ff147431 */ /* 0x000fe400000001ff */
[--C-:B------:R-:W-:Y:S01]  /*02e0*/  IMAD.MOV.U32 R7, RZ, RZ, R5.reuse ;  /* 0x000000ffff077224 */ /* 0x100fe200078e0005 */
[----:B------:R-:W-:Y:S01]  /*02f0*/  UMOV UR7, URZ ;  /* 0x000000ff00077c82 */ /* 0x000fe20008000000 */
[C---:B------:R-:W-:Y:S01]  /*0300*/  VIADD R8, R4.reuse, 0x2 ;  /* 0x0000000204087836 */ /* 0x040fe20000000000 */
[C---:B------:R-:W-:Y:S01]  /*0310*/  IADD3 R6, PT, PT, R4.reuse, 0x1, RZ ;  /* 0x0000000104067810 */ /* 0x040fe20007ffe0ff */
[C---:B------:R-:W-:Y:S01]  /*0320*/  VIADD R12, R4.reuse, 0x4 ;  /* 0x00000004040c7836 */ /* 0x040fe20000000000 */
[C---:B------:R-:W-:Y:S01]  /*0330*/  IADD3 R10, PT, PT, R4.reuse, 0x3, RZ ;  /* 0x00000003040a7810 */ /* 0x040fe20007ffe0ff */
[C---:B------:R-:W-:Y:S01]  /*0340*/  VIADD R16, R4.reuse, 0x6 ;  /* 0x0000000604107836 */ /* 0x040fe20000000000 */
[----:B------:R-:W-:Y:S01]  /*0350*/  I2FP.F32.S32 R6, R6 ;  /* 0x0000000600067245 */ /* 0x000fe20000201400 */
[--C-:B------:R-:W-:Y:S01]  /*0360*/  IMAD.MOV.U32 R11, RZ, RZ, R5.reuse ;  /* 0x000000ffff0b7224 */ /* 0x100fe200078e0005 */
[C---:B------:R-:W-:Y:S01]  /*0370*/  IADD3 R14, PT, PT, R4.reuse, 0x5, RZ ;  /* 0x00000005040e7810 */ /* 0x040fe20007ffe0ff */
[--C-:B------:R-:W-:Y:S01]  /*0380*/  IMAD.MOV.U32 R15, RZ, RZ, R5.reuse ;  /* 0x000000ffff0f7224 */ /* 0x100fe200078e0005 */
[----:B------:R-:W-:Y:S01]  /*0390*/  IADD3 R18, PT, PT, R4, 0x7, RZ ;  /* 0x0000000704127810 */ /* 0x000fe20007ffe0ff */
[----:B------:R-:W-:Y:S01]  /*03a0*/  IMAD.MOV.U32 R19, RZ, RZ, R5 ;  /* 0x000000ffff137224 */ /* 0x000fe200078e0005 */
[----:B------:R-:W-:Y:S01]  /*03b0*/  I2FP.F32.S32 R4, R4 ;  /* 0x0000000400047245 */ /* 0x000fe20000201400 */
[----:B0-----:R-:W-:Y:S01]  /*03c0*/  TEX.LL RZ, R6, R6, R20, UR6, 2D, 0x1 ;  /* 0x28ff061406067f60 */ /* 0x001fe200089e01ff */
[----:B------:R-:W-:-:S02]  /*03d0*/  MOV R9, R5 ;  /* 0x0000000500097202 */ /* 0x000fc40000000f00 */
[----:B------:R-:W5:Y:S01]  /*03e0*/  TEX.LL RZ, R23, R4, R20, UR6, 2D, 0x1 ;  /* 0x28ff061404177f60 */ /* 0x000f6200089e01ff */
[----:B------:R-:W-:Y:S02]  /*03f0*/  I2FP.F32.S32 R8, R8 ;  /* 0x0000000800087245 */ /* 0x000fe40000201400 */
[----:B------:R-:W-:Y:S02]  /*0400*/  I2FP.F32.S32 R10, R10 ;  /* 0x0000000a000a7245 */ /* 0x000fe40000201400 */
[----:B------:R-:W5:Y:S01]  /*0410*/  TEX.LL RZ, R9, R8, R20, UR6, 2D, 0x1 ;  /* 0x28ff061408097f60 */ /* 0x000f6200089e01ff */
[----:B------:R-:W-:Y:S01]  /*0420*/  MOV R13, R5 ;  /* 0x00000005000d7202 */ /* 0x000fe20000000f00 */
[----:B------:R-:W5:Y:S01]  /*0430*/  TEX.LL RZ, R11, R10, R20, UR6, 2D, 0x1 ;  /* 0x28ff06140a0b7f60 */ /* 0x000f6200089e01ff */
[----:B------:R-:W-:Y:S02]  /*0440*/  I2FP.F32.S32 R12, R12 ;  /* 0x0000000c000c7245 */ /* 0x000fe40000201400 */
[----:B------:R-:W-:-:S02]  /*0450*/  I2FP.F32.S32 R14, R14 ;  /* 0x0000000e000e7245 */ /* 0x000fc40000201400 */
[----:B------:R-:W5:Y:S01]  /*0460*/  TEX.LL RZ, R13, R12, R20, UR6, 2D, 0x1 ;  /* 0x28ff06140c0d7f60 */ /* 0x000f6200089e01ff */
[----:B------:R-:W-:Y:S01]  /*0470*/  MOV R17, R5 ;  /* 0x0000000500117202 */ /* 0x000fe20000000f00 */
[----:B------:R-:W5:Y:S01]  /*0480*/  TEX.LL RZ, R15, R14, R20, UR6, 2D, 0x1 ;  /* 0x28ff06140e0f7f60 */ /* 0x000f6200089e01ff */
[----:B------:R-:W-:Y:S02]  /*0490*/  I2FP.F32.S32 R16, R16 ;  /* 0x0000001000107245 */ /* 0x000fe40000201400 */
[----:B------:R-:W-:Y:S02]  /*04a0*/  I2FP.F32.S32 R18, R18 ;  /* 0x0000001200127245 */ /* 0x000fe40000201400 */
[----:B------:R-:W5:Y:S02]  /*04b0*/  TEX.LL RZ, R17, R16, R20, UR6, 2D, 0x1 ;  /* 0x28ff061410117f60 */ /* 0x000f6400089e01ff */
[----:B------:R0:W5:Y:S02]  /*04c0*/  TEX.LL RZ, R19, R18, R20, UR6, 2D, 0x1 ;  /* 0x28ff061412137f60 */ /* 0x00016400089e01ff */
[----:B0-----:R-:W-:-:S02]  /*04d0*/  UIADD3 UR6, UPT, UPT, UR11, UR5, URZ ;  /* 0x000000050b067290 */ /* 0x001fc4000fffe0ff */
[----:B------:R-:W-:Y:S02]  /*04e0*/  UIADD3 UR7, UPT, UPT, UR11, UR5, URZ ;  /* 0x000000050b077290 */ /* 0x000fe4000fffe0ff */
[----:B------:R-:W-:Y:S02]  /*04f0*/  USHF.L.U32 UR6, UR6, 0x2, URZ ;  /* 0x0000000206067899 */ /* 0x000fe400080006ff */
[----:B------:R-:W-:Y:S02]  /*0500*/  USHF.L.U32 UR7, UR7, 0x2, URZ ;  /* 0x0000000207077899 */ /* 0x000fe400080006ff */
[----:B------:R-:W-:-:S04]  /*0510*/  UIADD3 UR5, UPT, UPT, UR5, 0x8, URZ ;  /* 0x0000000805057890 */ /* 0x000fc8000fffe0ff */
[----:B------:R-:W-:-:S04]  /*0520*/  UISETP.NE.AND UP2, UPT, UR5, UR10, UPT ;  /* 0x0000000a0500728c */ /* 0x000fc8000bf45270 */
[----:B------:R-:W0:Y:S02]  /*0530*/  LDCU UR6, c[0x3][UR6] ;  /* 0x00c00000060677ac */ /* 0x000e240008000800 */
[----:B------:R-:W1:Y:S01]  /*0540*/  LDCU UR8, c[0x3][UR7+0x4] ;  /* 0x00c00080070877ac */ /* 0x000e620008000800 */
[----:B------:R-:W2:Y:S01]  /*0550*/  LDCU UR9, c[0x3][UR7+0x8] ;  /* 0x00c00100070977ac */ /* 0x000ea20008000800 */
[----:B------:R-:W3:Y:S01]  /*0560*/  LDCU UR12, c[0x3][UR7+0xc] ;  /* 0x00c00180070c77ac */ /* 0x000ee20008000800 */
[----:B------:R-:W4:Y:S01]  /*0570*/  LDCU UR13, c[0x3][UR7+0x10] ;  /* 0x00c00200070d77ac */ /* 0x000f220008000800 */
[----:B------:R-:W4:Y:S01]  /*0580*/  LDCU UR18, c[0x3][UR7+0x14] ;  /* 0x00c00280071277ac */ /* 0x000f220008000800 */
[----:B------:R-:W-:-:S04]  /*0590*/  DEPBAR.LE SB5, 0x6 ;  /* 0x0000d1800000791a */ /* 0x000fc80000000000 */
[----:B0-----:R-:W-:Y:S01]  /*05a0*/  FFMA R23, R23, UR6, R2 ;  /* 0x0000000617177c23 */ /* 0x001fe20008000002 */
[----:B------:R-:W0:Y:S03]  /*05b0*/  LDCU UR6, c[0x3][UR7+0x1c] ;  /* 0x00c00380070677ac */ /* 0x000e260008000800 */
[----:B-1----:R-:W-:Y:S01]  /*05c0*/  FFMA R6, R6, UR8, R23 ;  /* 0x0000000806067c23 */ /* 0x002fe20008000017 */
[----:B------:R-:W1:Y:S01]  /*05d0*/  LDCU UR8, c[0x3][UR7+0x18] ;  /* 0x00c00300070877ac */ /* 0x000e620008000800 */
[----:B------:R-:W-:-:S04]  /*05e0*/  DEPBAR.LE SB5, 0x3 ;  /* 0x0000d0c00000791a */ /* 0x000fc80000000000 */
[----:B--2---:R-:W-:-:S04]  /*05f0*/  FFMA R6, R9, UR9, R6 ;  /* 0x0000000909067c23 */ /* 0x004fc80008000006 */
[----:B---3--:R-:W-:-:S04]  /*0600*/  FFMA R6, R11, UR12, R6 ;  /* 0x0000000c0b067c23 */ /* 0x008fc80008000006 */
[----:B----4-:R-:W-:-:S04]  /*0610*/  FFMA R6, R13, UR13, R6 ;  /* 0x0000000d0d067c23 */ /* 0x010fc80008000006 */
[----:B-----5:R-:W-:-:S04]  /*0620*/  FFMA R6, R15, UR18, R6 ;  /* 0x000000120f067c23 */ /* 0x020fc80008000006 */
[----:B-1----:R-:W-:-:S04]  /*0630*/  FFMA R6, R17, UR8, R6 ;  /* 0x0000000811067c23 */ /* 0x002fc80008000006 */
[----:B0-----:R-:W-:Y:S01]  /*0640*/  FFMA R2, R19, UR6, R6 ;  /* 0x0000000613027c23 */ /* 0x001fe20008000006 */
[----:B------:R-:W-:Y:S06]  /*0650*/  BRA.U UP2, `(.L_x_2) ;  /* 0xfffffffd02147547 */ /* 0x000fec000b83ffff */
[----:B------:R-:W-:-:S05]  /*0660*/  UMOV UR5, UR10 ;  /* 0x0000000a00057c82 */ /* 0x000fca0008000000 */
.L_x_1:
[----:B------:R-:W-:-:S09]  /*0670*/  UISETP.NE.AND UP2, UPT, UR16, URZ, UPT ;  /* 0x000000ff1000728c */ /* 0x000fd2000bf45270 */
[----:B------:R-:W-:Y:S05]  /*0680*/  BRA.U !UP2, `(.L_x_3) ;  /* 0x000000050a147547 */ /* 0x000fea000b800000 */
[----:B------:R-:W-:Y:S01]  /*0690*/  UISETP.NE.AND UP2, UPT, UR17, URZ, UPT ;  /* 0x000000ff1100728c */ /* 0x000fe2000bf45270 */
[----:B------:R-:W-:Y:S10]  /*06a0*/  BRA.U !UP0, `(.L_x_4) ;  /* 0x0000000108807547 */ /* 0x000ff4000b800000 */
[----:B------:R-:W0:Y:S01]  /*06b0*/  LDCU UR6, c[0x0][0x398] ;  /* 0x00007300ff0677ac */ /* 0x000e220008000800 */
[----:B------:R-:W-:Y:S02]  /*06c0*/  VIADD R4, R22, UR5 ;  /* 0x0000000516047c36 */ /* 0x000fe40008000000 */
[----:B------:R-:W-:Y:S02]  /*06d0*/  HFMA2 R13, -RZ, RZ, -3, 0 ;  /* 0xc2000000ff0d7431 */ /* 0x000fe400000001ff */
[--C-:B------:R-:W-:Y:S01]  /*06e0*/  IMAD.MOV.U32 R11, RZ, RZ, R5.reuse ;  /* 0x000000ffff0b7224 */ /* 0x100fe200078e0005 */
[----:B------:R-:W-:Y:S01]  /*06f0*/  UMOV UR7, URZ ;  /* 0x000000ff00077c82 */ /* 0x000fe20008000000 */
[C---:B------:R-:W-:Y:S01]  /*0700*/  VIADD R6, R4.reuse, 0x2 ;  /* 0x0000000204067836 */ /* 0x040fe20000000000 */
[----:B------:R-:W-:Y:S01]  /*0710*/  IADD3 R8, PT, PT, R4, 0x1, RZ ;  /* 0x0000000104087810 */ /* 0x000fe20007ffe0ff */
[----:B------:R-:W-:Y:S01]  /*0720*/  IMAD.MOV.U32 R7, RZ, RZ, R5 ;  /* 0x000000ffff077224 */ /* 0x000fe200078e0005 */
[----:B------:R-:W-:-:S02]  /*0730*/  I2FP.F32.S32 R10, R4 ;  /* 0x00000004000a7245 */ /* 0x000fc40000201400 */
[----:B------:R-:W-:Y:S02]  /*0740*/  I2FP.F32.S32 R8, R8 ;  /* 0x0000000800087245 */ /* 0x000fe40000201400 */
[----:B------:R-:W-:Y:S02]  /*0750*/  MOV R9, R5 ;  /* 0x0000000500097202 */ /* 0x000fe40000000f00 */
[----:B------:R-:W-:Y:S02]  /*0760*/  IADD3 R12, PT, PT, R4, 0x3, RZ ;  /* 0x00000003040c7810 */ /* 0x000fe40007ffe0ff */
[----:B------:R-:W-:Y:S01]  /*0770*/  I2FP.F32.S32 R6, R6 ;  /* 0x0000000600067245 */ /* 0x000fe20000201400 */
[----:B0-----:R-:W5:Y:S01]  /*0780*/  TEX.LL RZ, R11, R10, R13, UR6, 2D, 0x1 ;  /* 0x28ff060d0a0b7f60 */ /* 0x001f6200089e01ff */
[----:B------:R-:W5:Y:S02]  /*0790*/  TEX.LL RZ, R8, R8, R13, UR6, 2D, 0x1 ;  /* 0x28ff060d08087f60 */ /* 0x000f6400089e01ff */
[----:B------:R-:W5:Y:S01]  /*07a0*/  TEX.LL RZ, R7, R6, R13, UR6, 2D, 0x1 ;  /* 0x28ff060d06077f60 */ /* 0x000f6200089e01ff */
[----:B------:R-:W-:-:S06]  /*07b0*/  I2FP.F32.S32 R4, R12 ;  /* 0x0000000c00047245 */ /* 0x000fcc0000201400 */
[----:B------:R0:W5:Y:S02]  /*07c0*/  TEX.LL RZ, R4, R4, R13, UR6, 2D, 0x1 ;  /* 0x28ff060d04047f60 */ /* 0x00016400089e01ff */
[----:B0-----:R-:W-:Y:S02]  /*07d0*/  UIADD3 UR6, UPT, UPT, UR11, UR5, URZ ;  /* 0x000000050b067290 */ /* 0x001fe4000fffe0ff */
[----:B------:R-:W-:Y:S02]  /*07e0*/  UIADD3 UR7, UPT, UPT, UR11, UR5, URZ ;  /* 0x000000050b077290 */ /* 0x000fe4000fffe0ff */
[----:B------:R-:W-:Y:S02]  /*07f0*/  USHF.L.U32 UR6, UR6, 0x2, URZ ;  /* 0x0000000206067899 */ /* 0x000fe400080006ff */
[----:B------:R-:W-:Y:S02]  /*0800*/  USHF.L.U32 UR7, UR7, 0x2, URZ ;  /* 0x0000000207077899 */ /* 0x000fe400080006ff */
[----:B------:R-:W-:-:S08]  /*0810*/  UIADD3 UR5, UPT, UPT, UR5, 0x4, URZ ;  /* 0x0000000405057890 */ /* 0x000fd0000fffe0ff */
[----:B------:R-:W0:Y:S02]  /*0820*/  LDCU UR6, c[0x3][UR6] ;  /* 0x00c00000060677ac */ /* 0x000e240008000800 */
[----:B------:R-:W1:Y:S01]  /*0830*/  LDCU UR8, c[0x3][UR7+0x4] ;  /* 0x00c00080070877ac */ /* 0x000e620008000800 */
[----:B------:R-:W2:Y:S01]  /*0840*/  LDCU UR9, c[0x3][UR7+0x8] ;  /* 0x00c00100070977ac */ /* 0x000ea20008000800 */
[----:B------:R-:W3:Y:S01]  /*0850*/  LDCU UR7, c[0x3][UR7+0xc] ;  /* 0x00c00180070777ac */ /* 0x000ee20008000800 */
[----:B------:R-:W-:-:S04]  /*0860*/  DEPBAR.LE SB5, 0x1 ;  /* 0x0000d0400000791a */ /* 0x000fc80000000000 */
[----:B0-----:R-:W-:-:S04]  /*0870*/  FFMA R11, R11, UR6, R2 ;  /* 0x000000060b0b7c23 */ /* 0x001fc80008000002 */
[----:B-1----:R-:W-:-:S04]  /*0880*/  FFMA R8, R8, UR8, R11 ;  /* 0x0000000808087c23 */ /* 0x002fc8000800000b */
[----:B--2---:R-:W-:-:S04]  /*0890*/  FFMA R7, R7, UR9, R8 ;  /* 0x0000000907077c23 */ /* 0x004fc80008000008 */
[----:B---3-5:R-:W-:-:S07]  /*08a0*/  FFMA R2, R4, UR7, R7 ;  /* 0x0000000704027c23 */ /* 0x028fce0008000007 */
.L_x_4:
[----:B------:R-:W-:Y:S05]  /*08b0*/  BRA.U !UP2, `(.L_x_3) ;  /* 0x000000010a887547 */ /* 0x000fea000b800000 */
[----:B------:R-:W-:Y:S01]  /*08c0*/  UISETP.NE.AND UP2, UPT, UR17, 0x1, UPT ;  /* 0x000000011100788c */ /* 0x000fe2000bf45270 */
[----:B------:R-:W-:Y:S01]  /*08d0*/  HFMA2 R12, -RZ, RZ, -3, 0 ;  /* 0xc2000000ff0c7431 */ /* 0x000fe200000001ff */
[----:B------:R-:W-:Y:S01]  /*08e0*/  ULOP3.LUT UP3, URZ, UR20, 0x1, URZ, 0xc0, !UPT ;  /* 0x0000000114ff7892 */ /* 0x000fe2000f86c0ff */
[--C-:B------:R-:W-:Y:S02]  /*08f0*/  IMAD.MOV.U32 R9, RZ, RZ, R5.reuse ;  /* 0x000000ffff097224 */ /* 0x100fe400078e0005 */
[----:B------:R-:W-:Y:S01]  /*0900*/  IMAD.MOV.U32 R11, RZ, RZ, R5 ;  /* 0x000000ffff0b7224 */ /* 0x000fe200078e0005 */
[----:B------:R-:W-:Y:S01]  /*0910*/  PLOP3.LUT P0, PT, PT, PT, UP2, 0x80, 0x8 ;  /* 0x000000000008781c */ /* 0x000fe20003f0f028 */
[----:B------:R-:W-:Y:S01]  /*0920*/  IMAD.MOV.U32 R13, RZ, RZ, -0x3e000000 ;  /* 0xc2000000ff0d7424 */ /* 0x000fe200078e00ff */
[----:B------:R-:W-:-:S03]  /*0930*/  PLOP3.LUT P1, PT, PT, PT, UP3, 0x80, 0x8 ;  /* 0x000000000008781c */ /* 0x000fc60003f2f038 */
[----:B------:R-:W0:Y:S02]  /*0940*/  @UP2 LDCU UR6, c[0x0][0x398] ;  /* 0x00007300ff0627ac */ /* 0x000e240008000800 */
[----:B------:R-:W1:Y:S06]  /*0950*/  @UP3 LDCU UR8, c[0x0][0x398] ;  /* 0x00007300ff0837ac */ /* 0x000e6c0008000800 */
[----:B------:R-:W-:Y:S01]  /*0960*/  @P0 IADD3 R6, PT, PT, R22, UR5, RZ ;  /* 0x0000000516060c10 */ /* 0x000fe2000fffe0ff */
[----:B------:R-:W-:Y:S02]  /*0970*/  @UP2 UIADD3 UR12, UPT, UPT, UR11, UR5, URZ ;  /* 0x000000050b0c2290 */ /* 0x000fe4000fffe0ff */
[----:B------:R-:W-:Y:S01]  /*0980*/  @UP2 UIADD3 UR13, UPT, UPT, UR11, UR5, URZ ;  /* 0x000000050b0d2290 */ /* 0x000fe2000fffe0ff */
[----:B------:R-:W-:Y:S01]  /*0990*/  @P0 IADD3 R7, PT, PT, R6, 0x1, RZ ;  /* 0x0000000106070810 */ /* 0x000fe20007ffe0ff */
[----:B------:R-:W-:Y:S01]  /*09a0*/  @UP2 UIADD3 UR5, UPT, UPT, UR5, 0x2, URZ ;  /* 0x0000000205052890 */ /* 0x000fe2000fffe0ff */
[----:B------:R-:W-:Y:S01]  /*09b0*/  @P0 I2FP.F32.S32 R8, R6 ;  /* 0x0000000600080245 */ /* 0x000fe20000201400 */
[----:B------:R-:W-:Y:S01]  /*09c0*/  @UP2 UMOV UR7, URZ ;  /* 0x000000ff00072c82 */ /* 0x000fe20008000000 */
[----:B------:R-:W-:Y:S01]  /*09d0*/  @P0 I2FP.F32.S32 R10, R7 ;  /* 0x00000007000a0245 */ /* 0x000fe20000201400 */
[----:B------:R-:W-:Y:S01]  /*09e0*/  @UP3 UMOV UR9, URZ ;  /* 0x000000ff00093c82 */ /* 0x000fe20008000000 */
[----:B0-----:R-:W5:Y:S01]  /*09f0*/  @P0 TEX.LL RZ, R7, R8, R12, UR6, 2D, 0x1 ;  /* 0x28ff060c08070f60 */ /* 0x001f6200089e01ff */
[----:B------:R-:W-:Y:S01]  /*0a00*/  @P1 IADD3 R4, PT, PT, R22, UR5, RZ ;  /* 0x0000000516041c10 */ /* 0x000fe2000fffe0ff */
[----:B------:R-:W5:Y:S03]  /*0a10*/  @P0 TEX.LL RZ, R6, R10, R12, UR6, 2D, 0x1 ;  /* 0x28ff060c0a060f60 */ /* 0x000f6600089e01ff */
[----:B------:R-:W-:-:S04]  /*0a20*/  @P1 I2FP.F32.S32 R4, R4 ;  /* 0x0000000400041245 */ /* 0x000fc80000201400 */
[----:B-1----:R-:W5:Y:S01]  /*0a30*/  @P1 TEX.LL RZ, R5, R4, R13, UR8, 2D, 0x1 ;  /* 0x28ff080d04051f60 */ /* 0x002f6200089e01ff */
[----:B------:R-:W-:Y:S02]  /*0a40*/  @UP2 USHF.L.U32 UR12, UR12, 0x2, URZ ;  /* 0x000000020c0c2899 */ /* 0x000fe400080006ff */
[----:B------:R-:W-:Y:S02]  /*0a50*/  @UP2 USHF.L.U32 UR13, UR13, 0x2, URZ ;  /* 0x000000020d0d2899 */ /* 0x000fe400080006ff */
[----:B------:R-:W-:-:S04]  /*0a60*/  @UP3 UIADD3 UR5, UPT, UPT, UR11, UR5, URZ ;  /* 0x000000050b053290 */ /* 0x000fc8000fffe0ff */
[----:B------:R-:W-:-:S04]  /*0a70*/  @UP3 USHF.L.U32 UR5, UR5, 0x2, URZ ;  /* 0x0000000205053899 */ /* 0x000fc800080006ff */
[----:B------:R-:W0:Y:S02]  /*0a80*/  @UP2 LDCU UR12, c[0x3][UR12] ;  /* 0x00c000000c0c27ac */ /* 0x000e240008000800 */
[----:B------:R-:W1:Y:S06]  /*0a90*/  @UP2 LDCU UR13, c[0x3][UR13+0x4] ;  /* 0x00c000800d0d27ac */ /* 0x000e6c0008000800 */
[----:B------:R-:W2:Y:S01]  /*0aa0*/  @UP3 LDCU UR5, c[0x3][UR5] ;  /* 0x00c00000050537ac */ /* 0x000ea20008000800 */
[----:B0----5:R-:W-:-:S04]  /*0ab0*/  @P0 FFMA R7, R7, UR12, R2 ;  /* 0x0000000c07070c23 */ /* 0x021fc80008000002 */
[----:B-1----:R-:W-:-:S04]  /*0ac0*/  @P0 FFMA R2, R6, UR13, R7 ;  /* 0x0000000d06020c23 */ /* 0x002fc80008000007 */
[----:B--2---:R-:W-:-:S07]  /*0ad0*/  @P1 FFMA R2, R5, UR5, R2 ;  /* 0x0000000505021c23 */ /* 0x004fce0008000002 */
.L_x_3:
[----:B------:R-:W-:Y:S05]  /*0ae0*/  BRA.U UP1, `(.L_x_5) ;  /* 0xfffffff501c87547 */ /* 0x000fea000b83ffff */
.L_x_0:
[----:B------:R-:W0:Y:S01]  /*0af0*/  LDC.64 R4, c[0x0][0x380] ;  /* 0x0000e000ff047b82 */ /* 0x000e220000000a00 */
[----:B------:R-:W1:Y:S02]  /*0b00*/  LDCU UR4, c[0x0][0x388] ;  /* 0x00007100ff0477ac */ /* 0x000e640008000800 */
[----:B-1----:R-:W-:-:S04]  /*0b10*/  IMAD R3, R0, UR4, R3 ;  /* 0x0000000400037c24 */ /* 0x002fc8000f8e0203 */
[----:B0-----:R-:W-:-:S05]  /*0b20*/  IMAD.WIDE R4, R3, 0x4, R4 ;  /* 0x0000000403047825 */ /* 0x001fca00078e0204 */
[----:B------:R-:W-:Y:S01]  /*0b30*/  STG.E desc[UR14][R4.64], R2 ;  /* 0x0000000204007986 */ /* 0x000fe2000c10190e */
[----:B------:R-:W-:Y:S05]  /*0b40*/  EXIT ;  /* 0x000000000000794d */ /* 0x000fea0003800000 */
.L_x_6:
[----:B------:R-:W-:-:S00]  /*0b50*/  BRA `(.L_x_6) ;  /* 0xfffffffc00fc7947 */ /* 0x000fc0000383ffff */
[----:B------:R-:W-:-:S00]  /*0b60*/  NOP ;  /* 0x0000000000007918 */ /* 0x000fc00000000000 */
        /* <DEDUP_REMOVED lines=9> */
.L_x_49:


//--------------------- .text._Z28gpu_upscale_bilinear_texturePfiiiiy --------------------------
	.section	.text._Z28gpu_upscale_bilinear_texturePfiiiiy,"ax",@progbits
	.align	128
        .global         _Z28gpu_upscale_bilinear_texturePfiiiiy
        .type           _Z28gpu_upscale_bilinear_texturePfiiiiy,@function
        .size           _Z28gpu_upscale_bilinear_texturePfiiiiy,(.L_x_47 - _Z28gpu_upscale_bilinear_texturePfiiiiy)
        .other          _Z28gpu_upscale_bilinear_texturePfiiiiy,@"STO_CUDA_ENTRY STV_DEFAULT"
_Z28gpu_upscale_bilinear_texturePfiiiiy:
.text._Z28gpu_upscale_bilinear_texturePfiiiiy:
        /* <DEDUP_REMOVED lines=14> */
[----:B------:R-:W-:-:S04]  /*00e0*/  I2FP.F32.S32 R3, UR6 ;  /* 0x0000000600037c45 */ /* 0x000fc80008201400 */
[----:B------:R-:W1:Y:S01]  /*00f0*/  MUFU.RCP R4, R3 ;  /* 0x0000000300047308 */ /* 0x000e620000001000 */
[----:B0-----:R-:W-:-:S07]  /*0100*/  I2FP.F32.S32 R0, UR4 ;  /* 0x0000000400007c45 */ /* 0x001fce0008201400 */
[----:B------:R-:W0:Y:S01]  /*0110*/  FCHK P0, R0, R3 ;  /* 0x0000000300007302 */ /* 0x000e220000000000 */
[----:B-1----:R-:W-:-:S04]  /*0120*/  FFMA R7, -R3, R4, 1 ;  /* 0x3f80000003077423 */ /* 0x002fc80000000104 */
[----:B------:R-:W-:-:S04]  /*0130*/  FFMA R7, R4, R7, R4 ;  /* 0x0000000704077223 */ /* 0x000fc80000000004 */
[----:B------:R-:W-:-:S04]  /*0140*/  FFMA R4, R0, R7, RZ ;  /* 0x0000000700047223 */ /* 0x000fc800000000ff */
[----:B------:R-:W-:-:S04]  /*0150*/  FFMA R6, -R3, R4, R0 ;  /* 0x0000000403067223 */ /* 0x000fc80000000100 */
[----:B------:R-:W-:Y:S01]  /*0160*/  FFMA R4, R7, R6, R4 ;  /* 0x0000000607047223 */ /* 0x000fe20000000004 */
[----:B0-----:R-:W-:Y:S06]  /*0170*/  @!P0 BRA `(.L_x_7) ;  /* 0x00000000000c8947 */ /* 0x001fec0003800000 */
[----:B------:R-:W-:-:S07]  /*0180*/  MOV R6, 0x1a0 ;  /* 0x000001a000067802 */ /* 0x000fce0000000f00 */
[----:B------:R-:W-:Y:S05]  /*0190*/  CALL.REL.NOINC `($__internal_0_$__cuda_sm3x_div_rn_noftz_f32_slowpath) ;  /* 0x0000000000847944 */ /* 0x000fea0003c00000 */
[----:B------:R-:W-:-:S07]  /*01a0*/  IMAD.MOV.U32 R4, RZ, RZ, R0 ;  /* 0x000000ffff047224 */ /* 0x000fce00078e0000 */
.L_x_7:
[----:B------:R-:W0:Y:S01]  /*01b0*/  LDCU UR4, c[0x0][0x394] ;  /* 0x00007280ff0477ac */ /* 0x000e220008000800 */
[----:B------:R-:W1:Y:S01]  /*01c0*/  LDCU.64 UR6, c[0x0][0x358] ;  /* 0x00006b00ff0677ac */ /* 0x000e620008000a00 */
[----:B0-----:R-:W-:Y:S01]  /*01d0*/  I2FP.F32.U32 R3, UR4 ;  /* 0x0000000400037c45 */ /* 0x001fe20008201000 */
[----:B------:R-:W0:Y:S03]  /*01e0*/  LDCU UR4, c[0x0][0x38c] ;  /* 0x00007180ff0477ac */ /* 0x000e260008000800 */
[----:B------:R-:W2:Y:S01]  /*01f0*/  MUFU.RCP R6, R3 ;  /* 0x0000000300067308 */ /* 0x000ea20000001000 */
[----:B0-----:R-:W-:Y:S01]  /*0200*/  I2FP.F32.S32 R0, UR4 ;  /* 0x0000000400007c45 */ /* 0x001fe20008201400 */
[----:B--2---:R-:W-:-:S06]  /*0210*/  FFMA R7, -R3, R6, 1 ;  /* 0x3f80000003077423 */ /* 0x004fcc0000000106 */
[----:B------:R-:W0:Y:S01]  /*0220*/  FCHK P0, R0, R3 ;  /* 0x0000000300007302 */ /* 0x000e220000000000 */
[----:B------:R-:W-:-:S04]  /*0230*/  FFMA R7, R6, R7, R6 ;  /* 0x0000000706077223 */ /* 0x000fc80000000006 */
[----:B------:R-:W-:-:S04]  /*0240*/  FFMA R6, R0, R7, RZ ;  /* 0x0000000700067223 */ /* 0x000fc800000000ff */
[----:B------:R-:W-:-:S04]  /*0250*/  FFMA R8, -R3, R6, R0 ;  /* 0x0000000603087223 */ /* 0x000fc80000000100 */
[----:B------:R-:W-:Y:S01]  /*0260*/  FFMA R6, R7, R8, R6 ;  /* 0x0000000807067223 */ /* 0x000fe20000000006 */
[----:B01----:R-:W-:Y:S06]  /*0270*/  @!P0 BRA `(.L_x_8) ;  /* 0x00000000000c8947 */ /* 0x003fec0003800000 */
[----:B------:R-:W-:-:S07]  /*0280*/  MOV R6, 0x2a0 ;  /* 0x000002a000067802 */ /* 0x000fce0000000f00 */
[----:B------:R-:W-:Y:S05]  /*0290*/  CALL.REL.NOINC `($__internal_0_$__cuda_sm3x_div_rn_noftz_f32_slowpath) ;  /* 0x0000000000447944 */ /* 0x000fea0003c00000 */
[----:B------:R-:W-:-:S07]  /*02a0*/  IMAD.MOV.U32 R6, RZ, RZ, R0 ;  /* 0x000000ffff067224 */ /* 0x000fce00078e0000 */
.L_x_8:
[----:B------:R-:W0:Y:S01]  /*02b0*/  LDCU UR4, c[0x0][0x398] ;  /* 0x00007300ff0477ac */ /* 0x000e220008000800 */
[----:B------:R-:W-:Y:S02]  /*02c0*/  I2FP.F32.U32 R7, R2 ;  /* 0x0000000200077245 */ /* 0x000fe40000201000 */
[----:B------:R-:W-:Y:S01]  /*02d0*/  I2FP.F32.S32 R0, R5 ;  /* 0x0000000500007245 */ /* 0x000fe20000201400 */
[----:B------:R-:W-:Y:S02]  /*02e0*/  UMOV UR5, URZ ;  /* 0x000000ff00057c82 */ /* 0x000fe40008000000 */
[----:B------:R-:W-:Y:S02]  /*02f0*/  FADD R7, R7, 0.5 ;  /* 0x3f00000007077421 */ /* 0x000fe40000000000 */
[----:B------:R-:W-:Y:S01]  /*0300*/  FADD R3, R0, 0.5 ;  /* 0x3f00000000037421 */ /* 0x000fe20000000000 */
[----:B------:R-:W-:Y:S02]  /*0310*/  IMAD.MOV.U32 R0, RZ, RZ, -0x3e000000 ;  /* 0xc2000000ff007424 */ /* 0x000fe400078e00ff */
[----:B------:R-:W-:Y:S01]  /*0320*/  FFMA R9, R7, R6, -0.5 ;  /* 0xbf00000007097423 */ /* 0x000fe20000000006 */
[----:B------:R-:W-:-:S05]  /*0330*/  FFMA R8, R3, R4, -0.5 ;  /* 0xbf00000003087423 */ /* 0x000fca0000000004 */
[----:B0-----:R0:W5:Y:S01]  /*0340*/  TEX.LL RZ, R9, R8, R0, UR4, 2D, 0x1 ;  /* 0x28ff040008097f60 */ /* 0x00116200089e01ff */
[----:B------:R-:W1:Y:S01]  /*0350*/  LDC.64 R6, c[0x0][0x380] ;  /* 0x0000e000ff067b82 */ /* 0x000e620000000a00 */
[----:B0-----:R-:W0:Y:S02]  /*0360*/  LDCU UR4, c[0x0][0x390] ;  /* 0x00007200ff0477ac */ /* 0x001e240008000800 */
[----:B0-----:R-:W-:-:S04]  /*0370*/  IMAD R3, R2, UR4, R5 ;  /* 0x0000000402037c24 */ /* 0x001fc8000f8e0205 */
[----:B-1----:R-:W-:-:S05]  /*0380*/  IMAD.WIDE R2, R3, 0x4, R6 ;  /* 0x0000000403027825 */ /* 0x002fca00078e0206 */
[----:B-----5:R-:W-:Y:S01]  /*0390*/  STG.E desc[UR6][R2.64], R9 ;  /* 0x0000000902007986 */ /* 0x020fe2000c101906 */
[----:B------:R-:W-:Y:S05]  /*03a0*/  EXIT ;  /* 0x000000000000794d */ /* 0x000fea0003800000 */
        .weak           $__internal_0_$__cuda_sm3x_div_rn_noftz_f32_slowpath
        .type           $__internal_0_$__cuda_sm3x_div_rn_noftz_f32_slowpath,@function
        .size           $__internal_0_$__cuda_sm3x_div_rn_noftz_f32_slowpath,(.L_x_47 - $__internal_0_$__cuda_sm3x_div_rn_noftz_f32_slowpath)
$__internal_0_$__cuda_sm3x_div_rn_noftz_f32_slowpath:
[----:B------:R-:W-:Y:S02]  /*03b0*/  SHF.R.U32.HI R8, RZ, 0x17, R3 ;  /* 0x00000017ff087819 */ /* 0x000fe40000011603 */
[----:B------:R-:W-:Y:S02]  /*03c0*/  SHF.R.U32.HI R7, RZ, 0x17, R0 ;  /* 0x00000017ff077819 */ /* 0x000fe40000011600 */
[----:B------:R-:W-:Y:S02]  /*03d0*/  LOP3.LUT R12, R8, 0xff, RZ, 0xc0, !PT ;  /* 0x000000ff080c7812 */ /* 0x000fe400078ec0ff */
[----:B------:R-:W-:-:S03]  /*03e0*/  LOP3.LUT R10, R7, 0xff, RZ, 0xc0, !PT ;  /* 0x000000ff070a7812 */ /* 0x000fc600078ec0ff */
[----:B------:R-:W-:Y:S02]  /*03f0*/  VIADD R9, R12, 0xffffffff ;  /* 0xffffffff0c097836 */ /* 0x000fe40000000000 */
[----:B------:R-:W-:-:S03]  /*0400*/  VIADD R8, R10, 0xffffffff ;  /* 0xffffffff0a087836 */ /* 0x000fc60000000000 */
[----:B------:R-:W-:-:S04]  /*0410*/  ISETP.GT.U32.AND P0, PT, R9, 0xfd, PT ;  /* 0x000000fd0900780c */ /* 0x000fc80003f04070 */
[----:B------:R-:W-:-:S13]  /*0420*/  ISETP.GT.U32.OR P0, PT, R8, 0xfd, P0 ;  /* 0x000000fd0800780c */ /* 0x000fda0000704470 */
[----:B------:R-:W-:Y:S01]  /*0430*/  @!P0 IMAD.MOV.U32 R7, RZ, RZ, RZ ;  /* 0x000000ffff078224 */ /* 0x000fe200078e00ff */
[----:B------:R-:W-:Y:S06]  /*0440*/  @!P0 BRA `(.L_x_9) ;  /* 0x00000000005c8947 */ /* 0x000fec0003800000 */
[----:B------:R-:W-:Y:S02]  /*0450*/  FSETP.GTU.FTZ.AND P0, PT, |R0|, +INF , PT ;  /* 0x7f8000000000780b */ /* 0x000fe40003f1c200 */
[----:B------:R-:W-:-:S04]  /*0460*/  FSETP.GTU.FTZ.AND P1, PT, |R3|, +INF , PT ;  /* 0x7f8000000300780b */ /* 0x000fc80003f3c200 */
[----:B------:R-:W-:-:S13]  /*0470*/  PLOP3.LUT P0, PT, P0, P1, PT, 0xf8, 0x8f ;  /* 0x00000000008f781c */ /* 0x000fda0000703f70 */
[----:B------:R-:W-:Y:S05]  /*0480*/  @P0 BRA `(.L_x_10) ;  /* 0x0000000400440947 */ /* 0x000fea0003800000 */
[----:B------:R-:W-:-:S13]  /*0490*/  LOP3.LUT P0, RZ, R3, 0x7fffffff, R0, 0xc8, !PT ;  /* 0x7fffffff03ff7812 */ /* 0x000fda000780c800 */
[----:B------:R-:W-:Y:S05]  /*04a0*/  @!P0 BRA `(.L_x_11) ;  /* 0x0000000400348947 */ /* 0x000fea0003800000 */
[C---:B------:R-:W-:Y:S02]  /*04b0*/  FSETP.NEU.FTZ.AND P2, PT, |R0|.reuse, +INF , PT ;  /* 0x7f8000000000780b */ /* 0x040fe40003f5d200 */
[----:B------:R-:W-:Y:S02]  /*04c0*/  FSETP.NEU.FTZ.AND P1, PT, |R3|, +INF , PT ;  /* 0x7f8000000300780b */ /* 0x000fe40003f3d200 */
[----:B------:R-:W-:-:S11]  /*04d0*/  FSETP.NEU.FTZ.AND P0, PT, |R0|, +INF , PT ;  /* 0x7f8000000000780b */ /* 0x000fd60003f1d200 */
[----:B------:R-:W-:Y:S05]  /*04e0*/  @!P1 BRA !P2, `(.L_x_11) ;  /* 0x0000000400249947 */ /* 0x000fea0005000000 */
[----:B------:R-:W-:-:S04]  /*04f0*/  LOP3.LUT P2, RZ, R0, 0x7fffffff, RZ, 0xc0, !PT ;  /* 0x7fffffff00ff7812 */ /* 0x000fc8000784c0ff */
[----:B------:R-:W-:-:S13]  /*0500*/  PLOP3.LUT P1, PT, P1, P2, PT, 0x2f, 0xf2 ;  /* 0x0000000000f2781c */ /* 0x000fda0000f24577 */
[----:B------:R-:W-:Y:S05]  /*0510*/  @P1 BRA `(.L_x_12) ;  /* 0x0000000400101947 */ /* 0x000fea0003800000 */
[----:B------:R-:W-:-:S04]  /*0520*/  LOP3.LUT P1, RZ, R3, 0x7fffffff, RZ, 0xc0, !PT ;  /* 0x7fffffff03ff7812 */ /* 0x000fc8000782c0ff */
[----:B------:R-:W-:-:S13]  /*0530*/  PLOP3.LUT P0, PT, P0, P1, PT, 0x2f, 0xf2 ;  /* 0x0000000000f2781c */ /* 0x000fda0000702577 */
[----:B------:R-:W-:Y:S05]  /*0540*/  @P0 BRA `(.L_x_13) ;  /* 0x0000000000f80947 */ /* 0x000fea0003800000 */
[----:B------:R-:W-:Y:S02]  /*0550*/  ISETP.GE.AND P0, PT, R8, RZ, PT ;  /* 0x000000ff0800720c */ /* 0x000fe40003f06270 */
[----:B------:R-:W-:-:S11]  /*0560*/  ISETP.GE.AND P1, PT, R9, RZ, PT ;  /* 0x000000ff0900720c */ /* 0x000fd60003f26270 */
[----:B------:R-:W-:Y:S02]  /*0570*/  @P0 IMAD.MOV.U32 R7, RZ, RZ, RZ ;  /* 0x000000ffff070224 */ /* 0x000fe400078e00ff */
[----:B------:R-:W-:Y:S01]  /*0580*/  @!P0 FFMA R0, R0, 1.84467440737095516160e+19, RZ ;  /* 0x5f80000000008823 */ /* 0x000fe200000000ff */
[----:B------:R-:W-:Y:S02]  /*0590*/  @!P0 IMAD.MOV.U32 R7, RZ, RZ, -0x40 ;  /* 0xffffffc0ff078424 */ /* 0x000fe400078e00ff */
[----:B------:R-:W-:Y:S02]  /*05a0*/  @!P1 FFMA R3, R3, 1.84467440737095516160e+19, RZ ;  /* 0x5f80000003039823 */ /* 0x000fe400000000ff */
[----:B------:R-:W-:-:S07]  /*05b0*/  @!P1 VIADD R7, R7, 0x40 ;  /* 0x0000004007079836 */ /* 0x000fce0000000000 */
.L_x_9:
[----:B------:R-:W-:-:S05]  /*05c0*/  LEA R8, R12, 0xc0800000, 0x17 ;  /* 0xc08000000c087811 */ /* 0x000fca00078eb8ff */
[----:B------:R-:W-:Y:S02]  /*05d0*/  IMAD.IADD R8, R3, 0x1, -R8 ;  /* 0x0000000103087824 */ /* 0x000fe400078e0a08 */
[----:B------:R-:W-:Y:S02]  /*05e0*/  VIADD R3, R10, 0xffffff81 ;  /* 0xffffff810a037836 */ /* 0x000fe40000000000 */
[----:B------:R0:W1:Y:S01]  /*05f0*/  MUFU.RCP R9, R8 ;  /* 0x0000000800097308 */ /* 0x0000620000001000 */
[----:B------:R-:W-:Y:S01]  /*0600*/  FADD.FTZ R11, -R8, -RZ ;  /* 0x800000ff080b7221 */ /* 0x000fe20000010100 */
[C---:B------:R-:W-:Y:S01]  /*0610*/  IMAD R0, R3.reuse, -0x800000, R0 ;  /* 0xff80000003007824 */ /* 0x040fe200078e0200 */
[----:B0-----:R-:W-:-:S05]  /*0620*/  IADD3 R8, PT, PT, R3, 0x7f, -R12 ;  /* 0x0000007f03087810 */ /* 0x001fca0007ffe80c */
[----:B------:R-:W-:Y:S02]  /*0630*/  IMAD.IADD R8, R8, 0x1, R7 ;  /* 0x0000000108087824 */ /* 0x000fe400078e0207 */
[----:B-1----:R-:W-:-:S04]  /*0640*/  FFMA R10, R9, R11, 1 ;  /* 0x3f800000090a7423 */ /* 0x002fc8000000000b */
[----:B------:R-:W-:-:S04]  /*0650*/  FFMA R14, R9, R10, R9 ;  /* 0x0000000a090e7223 */ /* 0x000fc80000000009 */
[----:B------:R-:W-:-:S04]  /*0660*/  FFMA R9, R0, R14, RZ ;  /* 0x0000000e00097223 */ /* 0x000fc800000000ff */
[----:B------:R-:W-:-:S04]  /*0670*/  FFMA R10, R11, R9, R0 ;  /* 0x000000090b0a7223 */ /* 0x000fc80000000000 */
[----:B------:R-:W-:-:S04]  /*0680*/  FFMA R9, R14, R10, R9 ;  /* 0x0000000a0e097223 */ /* 0x000fc80000000009 */
[----:B------:R-:W-:-:S04]  /*0690*/  FFMA R10, R11, R9, R0 ;  /* 0x000000090b0a7223 */ /* 0x000fc80000000000 */
[----:B------:R-:W-:-:S05]  /*06a0*/  FFMA R0, R14, R10, R9 ;  /* 0x0000000a0e007223 */ /* 0x000fca0000000009 */
[----:B------:R-:W-:-:S04]  /*06b0*/  SHF.R.U32.HI R3, RZ, 0x17, R0 ;  /* 0x00000017ff037819 */ /* 0x000fc80000011600 */
[----:B------:R-:W-:-:S05]  /*06c0*/  LOP3.LUT R3, R3, 0xff, RZ, 0xc0, !PT ;  /* 0x000000ff03037812 */ /* 0x000fca00078ec0ff */
[----:B------:R-:W-:-:S04]  /*06d0*/  IMAD.IADD R11, R3, 0x1, R8 ;  /* 0x00000001030b7824 */ /* 0x000fc800078e0208 */
[----:B------:R-:W-:-:S05]  /*06e0*/  VIADD R3, R11, 0xffffffff ;  /* 0xffffffff0b037836 */ /* 0x000fca0000000000 */
[----:B------:R-:W-:-:S13]  /*06f0*/  ISETP.GE.U32.AND P0, PT, R3, 0xfe, PT ;  /* 0x000000fe0300780c */ /* 0x000fda0003f06070 */
[----:B------:R-:W-:Y:S05]  /*0700*/  @!P0 BRA `(.L_x_14) ;  /* 0x0000000000808947 */ /* 0x000fea0003800000 */
[----:B------:R-:W-:-:S13]  /*0710*/  ISETP.GT.AND P0, PT, R11, 0xfe, PT ;  /* 0x000000fe0b00780c */ /* 0x000fda0003f04270 */
[----:B------:R-:W-:Y:S05]  /*0720*/  @P0 BRA `(.L_x_15) ;  /* 0x00000000006c0947 */ /* 0x000fea0003800000 */
[----:B------:R-:W-:-:S13]  /*0730*/  ISETP.GE.AND P0, PT, R11, 0x1, PT ;  /* 0x000000010b00780c */ /* 0x000fda0003f06270 */
[----:B------:R-:W-:Y:S05]  /*0740*/  @P0 BRA `(.L_x_16) ;  /* 0x0000000000980947 */ /* 0x000fea0003800000 */
[----:B------:R-:W-:Y:S02]  /*0750*/  ISETP.GE.AND P0, PT, R11, -0x18, PT ;  /* 0xffffffe80b00780c */ /* 0x000fe40003f06270 */
[----:B------:R-:W-:-:S11]  /*0760*/  LOP3.LUT R0, R0, 0x80000000, RZ, 0xc0, !PT ;  /* 0x8000000000007812 */ /* 0x000fd600078ec0ff */
[----:B------:R-:W-:Y:S05]  /*0770*/  @!P0 BRA `(.L_x_16) ;  /* 0x00000000008c8947 */ /* 0x000fea0003800000 */
[CCC-:B------:R-:W-:Y:S01]  /*0780*/  FFMA.RZ R3, R14.reuse, R10.reuse, R9.reuse ;  /* 0x0000000a0e037223 */ /* 0x1c0fe2000000c009 */
[CCC-:B------:R-:W-:Y:S01]  /*0790*/  FFMA.RM R8, R14.reuse, R10.reuse, R9.reuse ;  /* 0x0000000a0e087223 */ /* 0x1c0fe20000004009 */
[C---:B------:R-:W-:Y:S02]  /*07a0*/  ISETP.NE.AND P2, PT, R11.reuse, RZ, PT ;  /* 0x000000ff0b00720c */ /* 0x040fe40003f45270 */
[----:B------:R-:W-:Y:S02]  /*07b0*/  ISETP.NE.AND P1, PT, R11, RZ, PT ;  /* 0x000000ff0b00720c */ /* 0x000fe40003f25270 */
[----:B------:R-:W-:Y:S01]  /*07c0*/  LOP3.LUT R7, R3, 0x7fffff, RZ, 0xc0, !PT ;  /* 0x007fffff03077812 */ /* 0x000fe200078ec0ff */
[----:B------:R-:W-:Y:S01]  /*07d0*/  FFMA.RP R3, R14, R10, R9 ;  /* 0x0000000a0e037223 */ /* 0x000fe20000008009 */
[----:B------:R-:W-:Y:S02]  /*07e0*/  VIADD R10, R11, 0x20 ;  /* 0x000000200b0a7836 */ /* 0x000fe40000000000 */
[----:B------:R-:W-:Y:S01]  /*07f0*/  LOP3.LUT R7, R7, 0x800000, RZ, 0xfc, !PT ;  /* 0x0080000007077812 */ /* 0x000fe200078efcff */
[----:B------:R-:W-:Y:S01]  /*0800*/  IMAD.MOV R9, RZ, RZ, -R11 ;  /* 0x000000ffff097224 */ /* 0x000fe200078e0a0b */
[----:B------:R-:W-:-:S02]  /*0810*/  FSETP.NEU.FTZ.AND P0, PT, R3, R8, PT ;  /* 0x000000080300720b */ /* 0x000fc40003f1d000 */
[----:B------:R-:W-:Y:S02]  /*0820*/  SHF.L.U32 R10, R7, R10, RZ ;  /* 0x0000000a070a7219 */ /* 0x000fe400000006ff */
[----:B------:R-:W-:Y:S02]  /*0830*/  SEL R8, R9, RZ, P2 ;  /* 0x000000ff09087207 */ /* 0x000fe40001000000 */
[----:B------:R-:W-:Y:S02]  /*0840*/  ISETP.NE.AND P1, PT, R10, RZ, P1 ;  /* 0x000000ff0a00720c */ /* 0x000fe40000f25270 */
[----:B------:R-:W-:Y:S02]  /*0850*/  SHF.R.U32.HI R8, RZ, R8, R7 ;  /* 0x00000008ff087219 */ /* 0x000fe40000011607 */
[----:B------:R-:W-:Y:S02]  /*0860*/  PLOP3.LUT P0, PT, P0, P1, PT, 0xf8, 0x8f ;  /* 0x00000000008f781c */ /* 0x000fe40000703f70 */
[----:B------:R-:W-:-:S02]  /*0870*/  SHF.R.U32.HI R10, RZ, 0x1, R8 ;  /* 0x00000001ff0a7819 */ /* 0x000fc40000011608 */
[----:B------:R-:W-:-:S04]  /*0880*/  SEL R3, RZ, 0x1, !P0 ;  /* 0x00000001ff037807 */ /* 0x000fc80004000000 */
[----:B------:R-:W-:-:S04]  /*0890*/  LOP3.LUT R3, R3, 0x1, R10, 0xf8, !PT ;  /* 0x0000000103037812 */ /* 0x000fc800078ef80a */
[----:B------:R-:W-:-:S05]  /*08a0*/  LOP3.LUT R3, R3, R8, RZ, 0xc0, !PT ;  /* 0x0000000803037212 */ /* 0x000fca00078ec0ff */
[----:B------:R-:W-:-:S05]  /*08b0*/  IMAD.IADD R3, R10, 0x1, R3 ;  /* 0x000000010a037824 */ /* 0x000fca00078e0203 */
[----:B------:R-:W-:Y:S01]  /*08c0*/  LOP3.LUT R0, R3, R0, RZ, 0xfc, !PT ;  /* 0x0000000003007212 */ /* 0x000fe200078efcff */
[----:B------:R-:W-:Y:S06]  /*08d0*/  BRA `(.L_x_16) ;  /* 0x0000000000347947 */ /* 0x000fec0003800000 */
.L_x_15:
[----:B------:R-:W-:-:S04]  /*08e0*/  LOP3.LUT R0, R0, 0x80000000, RZ, 0xc0, !PT ;  /* 0x8000000000007812 */ /* 0x000fc800078ec0ff */
[----:B------:R-:W-:Y:S01]  /*08f0*/  LOP3.LUT R0, R0, 0x7f800000, RZ, 0xfc, !PT ;  /* 0x7f80000000007812 */ /* 0x000fe200078efcff */
[----:B------:R-:W-:Y:S06]  /*0900*/  BRA `(.L_x_16) ;  /* 0x0000000000287947 */ /* 0x000fec0003800000 */
.L_x_14:
[----:B------:R-:W-:Y:S01]  /*0910*/  IMAD R0, R8, 0x800000, R0 ;  /* 0x0080000008007824 */ /* 0x000fe200078e0200 */
[----:B------:R-:W-:Y:S06]  /*0920*/  BRA `(.L_x_16) ;  /* 0x0000000000207947 */ /* 0x000fec0003800000 */
.L_x_13:
[----:B------:R-:W-:-:S04]  /*0930*/  LOP3.LUT R0, R3, 0x80000000, R0, 0x48, !PT ;  /* 0x8000000003007812 */ /* 0x000fc800078e4800 */
[----:B------:R-:W-:Y:S01]  /*0940*/  LOP3.LUT R0, R0, 0x7f800000, RZ, 0xfc, !PT ;  /* 0x7f80000000007812 */ /* 0x000fe200078efcff */
[----:B------:R-:W-:Y:S06]  /*0950*/  BRA `(.L_x_16) ;  /* 0x0000000000147947 */ /* 0x000fec0003800000 */
.L_x_12:
[----:B------:R-:W-:Y:S01]  /*0960*/  LOP3.LUT R0, R3, 0x80000000, R0, 0x48, !PT ;  /* 0x8000000003007812 */ /* 0x000fe200078e4800 */
[----:B------:R-:W-:Y:S06]  /*0970*/  BRA `(.L_x_16) ;  /* 0x00000000000c7947 */ /* 0x000fec0003800000 */
.L_x_11:
[----:B------:R-:W0:Y:S01]  /*0980*/  MUFU.RSQ R0, -QNAN ;  /* 0xffc0000000007908 */ /* 0x000e220000001400 */
[----:B------:R-:W-:Y:S05]  /*0990*/  BRA `(.L_x_16) ;  /* 0x0000000000047947 */ /* 0x000fea0003800000 */
.L_x_10:
[----:B------:R-:W-:-:S07]  /*09a0*/  FADD.FTZ R0, R0, R3 ;  /* 0x0000000300007221 */ /* 0x000fce0000010000 */
.L_x_16:
[----:B------:R-:W-:-:S04]  /*09b0*/  IMAD.MOV.U32 R7, RZ, RZ, 0x0 ;  /* 0x00000000ff077424 */ /* 0x000fc800078e00ff */
[----:B0-----:R-:W-:Y:S05]  /*09c0*/  RET.REL.NODEC R6 `(_Z28gpu_upscale_bilinear_texturePfiiiiy) ;  /* 0xfffffff4068c7950 */ /* 0x001fea0003c3ffff */
.L_x_17:
        /* <DEDUP_REMOVED lines=11> */
.L_x_47:


//--------------------- .text._Z21gpu_convolve_constantPKfPfiiii --------------------------
	.section	.text._Z21gpu_convolve_constantPKfPfiiii,"ax",@progbits
	.align	128
        .global         _Z21gpu_convolve_constantPKfPfiiii
        .type           _Z21gpu_convolve_constantPKfPfiiii,@function
        .size           _Z21gpu_convolve_constantPKfPfiiii,(.L_x_51 - _Z21gpu_convolve_constantPKfPfiiii)
        .other          _Z21gpu_convolve_constantPKfPfiiii,@"STO_CUDA_ENTRY STV_DEFAULT"
_Z21gpu_convolve_constantPKfPfiiii:
.text._Z21gpu_convolve_constantPKfPfiiii:
        /* <DEDUP_REMOVED lines=18> */
[----:B------:R-:W0:Y:S01]  /*0120*/  LDCU UR6, c[0x0][0x398] ;  /* 0x00007300ff0677ac */ /* 0x000e220008000800 */
[----:B------:R-:W-:Y:S01]  /*0130*/  IMAD.MOV.U32 R0, RZ, RZ, RZ ;  /* 0x000000ffff007224 */ /* 0x000fe200078e00ff */
[----:B------:R-:W-:-:S06]  /*0140*/  USHF.R.U32.HI UR4, URZ, 0x1, UR4 ;  /* 0x00000001ff047899 */ /* 0x000fcc0008011604 */
[----:B------:R-:W-:Y:S01]  /*0150*/  IADD3 R14, PT, PT, R2, -UR4, RZ ;  /* 0x80000004020e7c10 */ /* 0x000fe2000fffe0ff */
[----:B------:R-:W-:Y:S01]  /*0160*/  UMOV UR4, URZ ;  /* 0x000000ff00047c82 */ /* 0x000fe20008000000 */
[----:B0-----:R-:W-:Y:S02]  /*0170*/  ULEA.HI UR5, UR6, UR6, URZ, 0x1 ;  /* 0x0000000606057291 */ /* 0x001fe4000f8f08ff */
[----:B------:R-:W-:Y:S02]  /*0180*/  ULOP3.LUT UR7, UR6, 0x7, URZ, 0xc0, !UPT ;  /* 0x0000000706077892 */ /* 0x000fe4000f8ec0ff */
[----:B------:R-:W-:Y:S02]  /*0190*/  USHF.R.S32.HI UR5, URZ, 0x1, UR5 ;  /* 0x00000001ff057899 */ /* 0x000fe40008011405 */
[----:B------:R-:W-:Y:S02]  /*01a0*/  UIADD3 UR8, UPT, UPT, UR7, -0x1, URZ ;  /* 0xffffffff07087890 */ /* 0x000fe4000fffe0ff */
[----:B------:R-:W-:-:S02]  /*01b0*/  ULOP3.LUT UR9, UR6, 0x3, URZ, 0xc0, !UPT ;  /* 0x0000000306097892 */ /* 0x000fc4000f8ec0ff */
[----:B------:R-:W-:Y:S01]  /*01c0*/  VIADD R4, R3, -UR5 ;  /* 0x8000000503047c36 */ /* 0x000fe20008000000 */
[----:B------:R-:W-:Y:S02]  /*01d0*/  ULOP3.LUT UR6, UR6, 0x7ffffff8, URZ, 0xc0, !UPT ;  /* 0x7ffffff806067892 */ /* 0x000fe4000f8ec0ff */
[----:B------:R-:W-:-:S11]  /*01e0*/  UISETP.GE.U32.AND UP0, UPT, UR8, 0x3, UPT ;  /* 0x000000030800788c */ /* 0x000fd6000bf06070 */
.L_x_25:
[----:B------:R-:W0:Y:S01]  /*01f0*/  LDC R5, c[0x0][0x398] ;  /* 0x0000e600ff057b82 */ /* 0x000e220000000800 */
[----:B------:R-:W1:Y:S01]  /*0200*/  LDCU UR5, c[0x0][0x394] ;  /* 0x00007280ff0577ac */ /* 0x000e620008000800 */
[----:B------:R-:W-:Y:S01]  /*0210*/  VIADD R10, R14, UR4 ;  /* 0x000000040e0a7c36 */ /* 0x000fe20008000000 */
[----:B------:R-:W-:Y:S01]  /*0220*/  BSSY.RECONVERGENT B0, `(.L_x_19) ;  /* 0x0000091000007945 */ /* 0x000fe20003800200 */
[----:B0-----:R-:W-:-:S04]  /*0230*/  ISETP.GE.AND P0, PT, R5, 0x1, PT ;  /* 0x000000010500780c */ /* 0x001fc80003f06270 */
[----:B------:R-:W-:-:S04]  /*0240*/  ISETP.LT.OR P0, PT, R10, RZ, !P0 ;  /* 0x000000ff0a00720c */ /* 0x000fc80004701670 */
[----:B-1----:R-:W-:-:S13]  /*0250*/  ISETP.GE.OR P0, PT, R10, UR5, P0 ;  /* 0x000000050a007c0c */ /* 0x002fda0008706670 */
[----:B------:R-:W-:Y:S05]  /*0260*/  @P0 BRA `(.L_x_20) ;  /* 0x0000000800300947 */ /* 0x000fea0003800000 */
[C---:B------:R-:W-:Y:S01]  /*0270*/  ISETP.GE.U32.AND P0, PT, R5.reuse, 0x8, PT ;  /* 0x000000080500780c */ /* 0x040fe20003f06070 */
[----:B------:R-:W-:Y:S02]  /*0280*/  HFMA2 R6, -RZ, RZ, 0, 0 ;  /* 0x00000000ff067431 */ /* 0x000fe400000001ff */
[----:B------:R-:W-:-:S10]  /*0290*/  IMAD R5, R5, UR4, RZ ;  /* 0x0000000405057c24 */ /* 0x000fd4000f8e02ff */
[----:B------:R-:W-:Y:S05]  /*02a0*/  @!P0 BRA `(.L_x_21) ;  /* 0x0000000000f08947 */ /* 0x000fea0003800000 */
[----:B------:R-:W0:Y:S01]  /*02b0*/  LDC.64 R6, c[0x0][0x380] ;  /* 0x0000e000ff067b82 */ /* 0x000e220000000a00 */
[----:B------:R-:W1:Y:S01]  /*02c0*/  LDCU UR8, c[0x0][0x390] ;  /* 0x00007200ff0877ac */ /* 0x000e620008000800 */
[----:B------:R-:W-:-:S05]  /*02d0*/  UMOV UR5, URZ ;  /* 0x000000ff00057c82 */ /* 0x000fca0008000000 */
.L_x_22:
[----:B------:R-:W-:-:S04]  /*02e0*/  VIADD R19, R4, UR5 ;  /* 0x0000000504137c36 */ /* 0x000fc80008000000 */
[----:B-1----:R-:W-:Y:S01]  /*02f0*/  IMAD R9, R10, UR8, R19 ;  /* 0x000000080a097c24 */ /* 0x002fe2000f8e0213 */
[----:B------:R-:W-:-:S03]  /*0300*/  ISETP.GE.AND P1, PT, R19, UR8, PT ;  /* 0x0000000813007c0c */ /* 0x000fc6000bf26270 */
[----:B0-----:R-:W-:Y:S01]  /*0310*/  IMAD.WIDE R8, R9, 0x4, R6 ;  /* 0x0000000409087825 */ /* 0x001fe200078e0206 */
[----:B------:R-:W-:-:S13]  /*0320*/  ISETP.LT.OR P1, PT, R19, RZ, P1 ;  /* 0x000000ff1300720c */ /* 0x000fda0000f21670 */
[----:B------:R-:W2:Y:S01]  /*0330*/  @!P1 LDG.E R15, desc[UR10][R8.64] ;  /* 0x0000000a080f9981 */ /* 0x000ea2000c1e1900 */
[----:B------:R-:W-:Y:S01]  /*0340*/  VIADD R12, R5, UR5 ;  /* 0x00000005050c7c36 */ /* 0x000fe20008000000 */
[C---:B------:R-:W-:Y:S01]  /*0350*/  IADD3 R18, PT, PT, R19.reuse, 0x3, RZ ;  /* 0x0000000313127810 */ /* 0x040fe20007ffe0ff */
[C---:B------:R-:W-:Y:S01]  /*0360*/  VIADD R13, R19.reuse, 0x1 ;  /* 0x00000001130d7836 */ /* 0x040fe20000000000 */
[C---:B------:R-:W-:Y:S01]  /*0370*/  IADD3 R20, PT, PT, R19.reuse, 0x6, RZ ;  /* 0x0000000613147810 */ /* 0x040fe20007ffe0ff */
[----:B------:R-:W-:Y:S01]  /*0380*/  VIADD R17, R19, 0x2 ;  /* 0x0000000213117836 */ /* 0x000fe20000000000 */
[----:B------:R-:W-:Y:S02]  /*0390*/  @!P1 SHF.L.U32 R11, R12, 0x2, RZ ;  /* 0x000000020c0b9819 */ /* 0x000fe400000006ff */
[----:B------:R-:W-:Y:S02]  /*03a0*/  ISETP.GE.AND P0, PT, R13, UR8, PT ;  /* 0x000000080d007c0c */ /* 0x000fe4000bf06270 */
[----:B------:R0:W2:Y:S01]  /*03b0*/  @!P1 LDC R16, c[0x3][R11] ;  /* 0x00c000000b109b82 */ /* 0x0000a20000000800 */
[----:B------:R-:W-:-:S02]  /*03c0*/  ISETP.GE.AND P2, PT, R17, UR8, PT ;  /* 0x0000000811007c0c */ /* 0x000fc4000bf46270 */
[----:B------:R-:W-:Y:S01]  /*03d0*/  ISETP.LT.OR P0, PT, R13, RZ, P0 ;  /* 0x000000ff0d00720c */ /* 0x000fe20000701670 */
[----:B------:R-:W-:Y:S01]  /*03e0*/  VIADD R13, R19, 0x4 ;  /* 0x00000004130d7836 */ /* 0x000fe20000000000 */
[C---:B------:R-:W-:Y:S02]  /*03f0*/  ISETP.GE.AND P3, PT, R18.reuse, UR8, PT ;  /* 0x0000000812007c0c */ /* 0x040fe4000bf66270 */
[----:B------:R-:W-:Y:S01]  /*0400*/  ISETP.LT.OR P2, PT, R17, RZ, P2 ;  /* 0x000000ff1100720c */ /* 0x000fe20001741670 */
[----:B------:R-:W-:Y:S01]  /*0410*/  VIADD R17, R19, 0x5 ;  /* 0x0000000513117836 */ /* 0x000fe20000000000 */
[----:B------:R-:W-:Y:S02]  /*0420*/  ISETP.LT.OR P3, PT, R18, RZ, P3 ;  /* 0x000000ff1200720c */ /* 0x000fe40001f61670 */
[----:B------:R-:W-:Y:S02]  /*0430*/  ISETP.GE.AND P4, PT, R13, UR8, PT ;  /* 0x000000080d007c0c */ /* 0x000fe4000bf86270 */
[----:B------:R-:W-:-:S02]  /*0440*/  ISETP.GE.AND P6, PT, R17, UR8, PT ;  /* 0x0000000811007c0c */ /* 0x000fc4000bfc6270 */
[----:B------:R-:W-:Y:S01]  /*0450*/  ISETP.LT.OR P4, PT, R13, RZ, P4 ;  /* 0x000000ff0d00720c */ /* 0x000fe20002781670 */
[----:B0-----:R-:W3:Y:S01]  /*0460*/  @!P0 LDG.E R11, desc[UR10][R8.64+0x4] ;  /* 0x0000040a080b8981 */ /* 0x001ee2000c1e1900 */
[----:B------:R-:W-:Y:S01]  /*0470*/  VIADD R18, R19, 0x7 ;  /* 0x0000000713127836 */ /* 0x000fe20000000000 */
[C---:B------:R-:W-:Y:S02]  /*0480*/  ISETP.GE.AND P5, PT, R20.reuse, UR8, PT ;  /* 0x0000000814007c0c */ /* 0x040fe4000bfa6270 */
[----:B------:R-:W-:Y:S01]  /*0490*/  ISETP.LT.OR P6, PT, R17, RZ, P6 ;  /* 0x000000ff1100720c */ /* 0x000fe200037c1670 */
[----:B------:R-:W4:Y:S01]  /*04a0*/  @!P2 LDG.E R13, desc[UR10][R8.64+0x8] ;  /* 0x0000080a080da981 */ /* 0x000f22000c1e1900 */
[----:B------:R-:W-:-:S03]  /*04b0*/  ISETP.LT.OR P5, PT, R20, RZ, P5 ;  /* 0x000000ff1400720c */ /* 0x000fc60002fa1670 */
[----:B------:R-:W5:Y:S04]  /*04c0*/  @!P3 LDG.E R17, desc[UR10][R8.64+0xc] ;  /* 0x00000c0a0811b981 */ /* 0x000f68000c1e1900 */
[----:B------:R-:W5:Y:S04]  /*04d0*/  @!P4 LDG.E R19, desc[UR10][R8.64+0x10] ;  /* 0x0000100a0813c981 */ /* 0x000f68000c1e1900 */
[----:B------:R-:W5:Y:S04]  /*04e0*/  @!P6 LDG.E R21, desc[UR10][R8.64+0x14] ;  /* 0x0000140a0815e981 */ /* 0x000f68000c1e1900 */
[----:B------:R-:W5:Y:S01]  /*04f0*/  @!P5 LDG.E R23, desc[UR10][R8.64+0x18] ;  /* 0x0000180a0817d981 */ /* 0x000f62000c1e1900 */
[----:B--2---:R-:W-:Y:S01]  /*0500*/  @!P1 FFMA R0, R15, R16, R0 ;  /* 0x000000100f009223 */ /* 0x004fe20000000000 */
[----:B------:R-:W-:-:S04]  /*0510*/  ISETP.GE.AND P1, PT, R18, UR8, PT ;  /* 0x0000000812007c0c */ /* 0x000fc8000bf26270 */
[----:B------:R-:W-:-:S13]  /*0520*/  ISETP.LT.OR P1, PT, R18, RZ, P1 ;  /* 0x000000ff1200720c */ /* 0x000fda0000f21670 */
[----:B------:R-:W2:Y:S01]  /*0530*/  @!P1 LDG.E R25, desc[UR10][R8.64+0x1c] ;  /* 0x00001c0a08199981 */ /* 0x000ea2000c1e1900 */
[----:B------:R-:W-:-:S04]  /*0540*/  IMAD.SHL.U32 R24, R12, 0x4, RZ ;  /* 0x000000040c187824 */ /* 0x000fc800078e00ff */
[----:B------:R-:W3:Y:S08]  /*0550*/  @!P0 LDC R12, c[0x3][R24+0x4] ;  /* 0x00c00100180c8b82 */ /* 0x000ef00000000800 */
[----:B------:R-:W4:Y:S08]  /*0560*/  @!P2 LDC R15, c[0x3][R24+0x8] ;  /* 0x00c00200180fab82 */ /* 0x000f300000000800 */
[----:B------:R-:W5:Y:S08]  /*0570*/  @!P3 LDC R16, c[0x3][R24+0xc] ;  /* 0x00c003001810bb82 */ /* 0x000f700000000800 */
[----:B------:R-:W0:Y:S01]  /*0580*/  @!P4 LDC R18, c[0x3][R24+0x10] ;  /* 0x00c004001812cb82 */ /* 0x000e220000000800 */
[----:B---3--:R-:W-:-:S07]  /*0590*/  @!P0 FFMA R0, R11, R12, R0 ;  /* 0x0000000c0b008223 */ /* 0x008fce0000000000 */
[----:B------:R-:W1:Y:S08]  /*05a0*/  @!P6 LDC R20, c[0x3][R24+0x14] ;  /* 0x00c005001814eb82 */ /* 0x000e700000000800 */
[----:B------:R-:W3:Y:S01]  /*05b0*/  @!P5 LDC R22, c[0x3][R24+0x18] ;  /* 0x00c006001816db82 */ /* 0x000ee20000000800 */
[----:B----4-:R-:W-:-:S07]  /*05c0*/  @!P2 FFMA R0, R13, R15, R0 ;  /* 0x0000000f0d00a223 */ /* 0x010fce0000000000 */
[----:B------:R-:W2:Y:S01]  /*05d0*/  @!P1 LDC R11, c[0x3][R24+0x1c] ;  /* 0x00c00700180b9b82 */ /* 0x000ea20000000800 */
[----:B-----5:R-:W-:Y:S01]  /*05e0*/  @!P3 FFMA R0, R17, R16, R0 ;  /* 0x000000101100b223 */ /* 0x020fe20000000000 */
[----:B------:R-:W-:-:S03]  /*05f0*/  UIADD3 UR5, UPT, UPT, UR5, 0x8, URZ ;  /* 0x0000000805057890 */ /* 0x000fc6000fffe0ff */
[----:B0-----:R-:W-:Y:S01]  /*0600*/  @!P4 FFMA R0, R19, R18, R0 ;  /* 0x000000121300c223 */ /* 0x001fe20000000000 */
[----:B------:R-:W-:-:S03]  /*0610*/  UISETP.NE.AND UP1, UPT, UR5, UR6, UPT ;  /* 0x000000060500728c */ /* 0x000fc6000bf25270 */
[----:B-1----:R-:W-:-:S04]  /*0620*/  @!P6 FFMA R0, R21, R20, R0 ;  /* 0x000000141500e223 */ /* 0x002fc80000000000 */
[----:B---3--:R-:W-:-:S04]  /*0630*/  @!P5 FFMA R0, R23, R22, R0 ;  /* 0x000000161700d223 */ /* 0x008fc80000000000 */
[----:B--2---:R-:W-:Y:S01]  /*0640*/  @!P1 FFMA R0, R25, R11, R0 ;  /* 0x0000000b19009223 */ /* 0x004fe20000000000 */
[----:B------:R-:W-:Y:S06]  /*0650*/  BRA.U UP1, `(.L_x_22) ;  /* 0xfffffffd01207547 */ /* 0x000fec000b83ffff */
[----:B------:R-:W-:-:S07]  /*0660*/  MOV R6, UR6 ;  /* 0x0000000600067c02 */ /* 0x000fce0008000f00 */
.L_x_21:
[----:B------:R-:W-:-:S09]  /*0670*/  UISETP.NE.AND UP1, UPT, UR7, URZ, UPT ;  /* 0x000000ff0700728c */ /* 0x000fd2000bf25270 */
[----:B------:R-:W-:Y:S05]  /*0680*/  BRA.U !UP1, `(.L_x_20) ;  /* 0x0000000509287547 */ /* 0x000fea000b800000 */
[----:B------:R-:W-:Y:S01]  /*0690*/  UISETP.NE.AND UP1, UPT, UR9, URZ, UPT ;  /* 0x000000ff0900728c */ /* 0x000fe2000bf25270 */
[----:B------:R-:W-:Y:S10]  /*06a0*/  BRA.U !UP0, `(.L_x_23) ;  /* 0x0000000108807547 */ /* 0x000ff4000b800000 */
[----:B------:R-:W0:Y:S01]  /*06b0*/  LDCU UR5, c[0x0][0x390] ;  /* 0x00007200ff0577ac */ /* 0x000e220008000800 */
[----:B------:R-:W1:Y:S01]  /*06c0*/  LDC.64 R8, c[0x0][0x380] ;  /* 0x0000e000ff087b82 */ /* 0x000e620000000a00 */
[----:B------:R-:W-:-:S04]  /*06d0*/  IMAD.IADD R11, R4, 0x1, R6 ;  /* 0x00000001040b7824 */ /* 0x000fc800078e0206 */
[C---:B------:R-:W-:Y:S01]  /*06e0*/  VIADD R12, R11.reuse, 0x2 ;  /* 0x000000020b0c7836 */ /* 0x040fe20000000000 */
[C---:B------:R-:W-:Y:S02]  /*06f0*/  IADD3 R7, PT, PT, R11.reuse, 0x1, RZ ;  /* 0x000000010b077810 */ /* 0x040fe40007ffe0ff */
[----:B0-----:R-:W-:Y:S02]  /*0700*/  ISETP.GE.AND P0, PT, R11, UR5, PT ;  /* 0x000000050b007c0c */ /* 0x001fe4000bf06270 */
[----:B------:R-:W-:Y:S02]  /*0710*/  ISETP.GE.AND P1, PT, R7, UR5, PT ;  /* 0x0000000507007c0c */ /* 0x000fe4000bf26270 */
[----:B------:R-:W-:Y:S02]  /*0720*/  ISETP.LT.OR P0, PT, R11, RZ, P0 ;  /* 0x000000ff0b00720c */ /* 0x000fe40000701670 */
[----:B------:R-:W-:Y:S01]  /*0730*/  ISETP.LT.OR P1, PT, R7, RZ, P1 ;  /* 0x000000ff0700720c */ /* 0x000fe20000f21670 */
[----:B------:R-:W-:Y:S01]  /*0740*/  IMAD R7, R10, UR5, R11 ;  /* 0x000000050a077c24 */ /* 0x000fe2000f8e020b */
[----:B------:R-:W-:-:S02]  /*0750*/  ISETP.GE.AND P2, PT, R12, UR5, PT ;  /* 0x000000050c007c0c */ /* 0x000fc4000bf46270 */
[----:B------:R-:W-:Y:S01]  /*0760*/  IADD3 R11, PT, PT, R11, 0x3, RZ ;  /* 0x000000030b0b7810 */ /* 0x000fe20007ffe0ff */
[----:B-1----:R-:W-:Y:S01]  /*0770*/  IMAD.WIDE R8, R7, 0x4, R8 ;  /* 0x0000000407087825 */ /* 0x002fe200078e0208 */
[----:B------:R-:W-:Y:S02]  /*0780*/  ISETP.LT.OR P2, PT, R12, RZ, P2 ;  /* 0x000000ff0c00720c */ /* 0x000fe40001741670 */
[----:B------:R-:W-:-:S03]  /*0790*/  ISETP.GE.AND P3, PT, R11, UR5, PT ;  /* 0x000000050b007c0c */ /* 0x000fc6000bf66270 */
[----:B------:R-:W2:Y:S01]  /*07a0*/  @!P0 LDG.E R7, desc[UR10][R8.64] ;  /* 0x0000000a08078981 */ /* 0x000ea2000c1e1900 */
[----:B------:R-:W-:-:S03]  /*07b0*/  ISETP.LT.OR P3, PT, R11, RZ, P3 ;  /* 0x000000ff0b00720c */ /* 0x000fc60001f61670 */
[----:B------:R-:W3:Y:S04]  /*07c0*/  @!P1 LDG.E R13, desc[UR10][R8.64+0x4] ;  /* 0x0000040a080d9981 */ /* 0x000ee8000c1e1900 */
[----:B------:R-:W4:Y:S06]  /*07d0*/  @!P2 LDG.E R15, desc[UR10][R8.64+0x8] ;  /* 0x0000080a080fa981 */ /* 0x000f2c000c1e1900 */
[----:B------:R-:W5:Y:S01]  /*07e0*/  @!P3 LDG.E R17, desc[UR10][R8.64+0xc] ;  /* 0x00000c0a0811b981 */ /* 0x000f62000c1e1900 */
[----:B------:R-:W-:-:S05]  /*07f0*/  IMAD.IADD R11, R5, 0x1, R6 ;  /* 0x00000001050b7824 */ /* 0x000fca00078e0206 */
[C---:B------:R-:W-:Y:S01]  /*0800*/  @!P0 SHF.L.U32 R12, R11.reuse, 0x2, RZ ;  /* 0x000000020b0c8819 */ /* 0x040fe200000006ff */
[----:B------:R-:W-:-:S05]  /*0810*/  IMAD.SHL.U32 R19, R11, 0x4, RZ ;  /* 0x000000040b137824 */ /* 0x000fca00078e00ff */
[----:B------:R-:W2:Y:S08]  /*0820*/  @!P0 LDC R12, c[0x3][R12] ;  /* 0x00c000000c0c8b82 */ /* 0x000eb00000000800 */
[----:B------:R-:W3:Y:S08]  /*0830*/  @!P1 LDC R11, c[0x3][R19+0x4] ;  /* 0x00c00100130b9b82 */ /* 0x000ef00000000800 */
[----:B------:R-:W4:Y:S08]  /*0840*/  @!P2 LDC R16, c[0x3][R19+0x8] ;  /* 0x00c002001310ab82 */ /* 0x000f300000000800 */
[----:B------:R-:W5:Y:S01]  /*0850*/  @!P3 LDC R18, c[0x3][R19+0xc] ;  /* 0x00c003001312bb82 */ /* 0x000f620000000800 */
[----:B------:R-:W-:Y:S01]  /*0860*/  IADD3 R6, PT, PT, R6, 0x4, RZ ;  /* 0x0000000406067810 */ /* 0x000fe20007ffe0ff */
[----:B--2---:R-:W-:-:S04]  /*0870*/  @!P0 FFMA R0, R7, R12, R0 ;  /* 0x0000000c07008223 */ /* 0x004fc80000000000 */
[----:B---3--:R-:W-:-:S04]  /*0880*/  @!P1 FFMA R0, R13, R11, R0 ;  /* 0x0000000b0d009223 */ /* 0x008fc80000000000 */
[----:B----4-:R-:W-:-:S04]  /*0890*/  @!P2 FFMA R0, R15, R16, R0 ;  /* 0x000000100f00a223 */ /* 0x010fc80000000000 */
[----:B-----5:R-:W-:-:S07]  /*08a0*/  @!P3 FFMA R0, R17, R18, R0 ;  /* 0x000000121100b223 */ /* 0x020fce0000000000 */
.L_x_23:
[----:B------:R-:W-:Y:S05]  /*08b0*/  BRA.U !UP1, `(.L_x_20) ;  /* 0x00000001099c7547 */ /* 0x000fea000b800000 */
[----:B------:R-:W0:Y:S01]  /*08c0*/  LDCU UR5, c[0x0][0x398] ;  /* 0x00007300ff0577ac */ /* 0x000e220008000800 */
[----:B------:R-:W-:Y:S02]  /*08d0*/  UISETP.NE.AND UP1, UPT, UR9, 0x1, UPT ;  /* 0x000000010900788c */ /* 0x000fe4000bf25270 */
[----:B0-----:R-:W-:-:S07]  /*08e0*/  ULOP3.LUT UP2, URZ, UR5, 0x1, URZ, 0xc0, !UPT ;  /* 0x0000000105ff7892 */ /* 0x001fce000f84c0ff */
[----:B------:R-:W-:Y:S05]  /*08f0*/  BRA.U !UP1, `(.L_x_24) ;  /* 0x0000000109547547 */ /* 0x000fea000b800000 */
[----:B------:R-:W0:Y:S01]  /*0900*/  LDCU UR5, c[0x0][0x390] ;  /* 0x00007200ff0577ac */ /* 0x000e220008000800 */
[----:B------:R-:W1:Y:S01]  /*0910*/  LDC.64 R8, c[0x0][0x380] ;  /* 0x0000e000ff087b82 */ /* 0x000e620000000a00 */
[----:B------:R-:W-:-:S05]  /*0920*/  IMAD.IADD R7, R4, 0x1, R6 ;  /* 0x0000000104077824 */ /* 0x000fca00078e0206 */
[C---:B------:R-:W-:Y:S02]  /*0930*/  IADD3 R11, PT, PT, R7.reuse, 0x1, RZ ;  /* 0x00000001070b7810 */ /* 0x040fe40007ffe0ff */
[----:B0-----:R-:W-:Y:S02]  /*0940*/  ISETP.GE.AND P0, PT, R7, UR5, PT ;  /* 0x0000000507007c0c */ /* 0x001fe4000bf06270 */
[----:B------:R-:W-:Y:S02]  /*0950*/  ISETP.GE.AND P1, PT, R11, UR5, PT ;  /* 0x000000050b007c0c */ /* 0x000fe4000bf26270 */
[----:B------:R-:W-:Y:S01]  /*0960*/  ISETP.LT.OR P0, PT, R7, RZ, P0 ;  /* 0x000000ff0700720c */ /* 0x000fe20000701670 */
[----:B------:R-:W-:Y:S01]  /*0970*/  IMAD R7, R10, UR5, R7 ;  /* 0x000000050a077c24 */ /* 0x000fe2000f8e0207 */
[----:B------:R-:W-:-:S03]  /*0980*/  ISETP.LT.OR P1, PT, R11, RZ, P1 ;  /* 0x000000ff0b00720c */ /* 0x000fc60000f21670 */
[----:B-1----:R-:W-:-:S08]  /*0990*/  IMAD.WIDE R8, R7, 0x4, R8 ;  /* 0x0000000407087825 */ /* 0x002fd000078e0208 */
[----:B------:R-:W2:Y:S04]  /*09a0*/  @!P0 LDG.E R7, desc[UR10][R8.64] ;  /* 0x0000000a08078981 */ /* 0x000ea8000c1e1900 */
[----:B------:R-:W3:Y:S01]  /*09b0*/  @!P1 LDG.E R11, desc[UR10][R8.64+0x4] ;  /* 0x0000040a080b9981 */ /* 0x000ee2000c1e1900 */
[----:B------:R-:W-:-:S05]  /*09c0*/  @!P0 IMAD.IADD R12, R5, 0x1, R6 ;  /* 0x00000001050c8824 */ /* 0x000fca00078e0206 */
[----:B------:R-:W-:Y:S01]  /*09d0*/  @!P0 SHF.L.U32 R13, R12, 0x2, RZ ;  /* 0x000000020c0d8819 */ /* 0x000fe200000006ff */
[----:B------:R-:W-:Y:S02]  /*09e0*/  @!P1 IMAD.IADD R12, R5, 0x1, R6 ;  /* 0x00000001050c9824 */ /* 0x000fe400078e0206 */
[----:B------:R-:W-:-:S03]  /*09f0*/  VIADD R6, R6, 0x2 ;  /* 0x0000000206067836 */ /* 0x000fc60000000000 */
[----:B------:R-:W-:Y:S01]  /*0a00*/  @!P1 SHF.L.U32 R12, R12, 0x2, RZ ;  /* 0x000000020c0c9819 */ /* 0x000fe200000006ff */
[----:B------:R-:W2:Y:S08]  /*0a10*/  @!P0 LDC R13, c[0x3][R13] ;  /* 0x00c000000d0d8b82 */ /* 0x000eb00000000800 */
[----:B------:R-:W3:Y:S01]  /*0a20*/  @!P1 LDC R12, c[0x3][R12+0x4] ;  /* 0x00c001000c0c9b82 */ /* 0x000ee20000000800 */
[----:B--2---:R-:W-:-:S04]  /*0a30*/  @!P0 FFMA R0, R13, R7, R0 ;  /* 0x000000070d008223 */ /* 0x004fc80000000000 */
[----:B---3--:R-:W-:-:S07]  /*0a40*/  @!P1 FFMA R0, R11, R12, R0 ;  /* 0x0000000c0b009223 */ /* 0x008fce0000000000 */
.L_x_24:
[----:B------:R-:W-:Y:S05]  /*0a50*/  BRA.U !UP2, `(.L_x_20) ;  /* 0x000000010a347547 */ /* 0x000fea000b800000 */
[----:B------:R-:W0:Y:S01]  /*0a60*/  LDC R12, c[0x0][0x390] ;  /* 0x0000e400ff0c7b82 */ /* 0x000e220000000800 */
[----:B------:R-:W-:-:S04]  /*0a70*/  IADD3 R7, PT, PT, R4, R6, RZ ;  /* 0x0000000604077210 */ /* 0x000fc80007ffe0ff */
[----:B0-----:R-:W-:-:S04]  /*0a80*/  ISETP.GE.AND P0, PT, R7, R12, PT ;  /* 0x0000000c0700720c */ /* 0x001fc80003f06270 */
[----:B------:R-:W-:-:S13]  /*0a90*/  ISETP.LT.OR P0, PT, R7, RZ, P0 ;  /* 0x000000ff0700720c */ /* 0x000fda0000701670 */
[----:B------:R-:W-:Y:S05]  /*0aa0*/  @P0 BRA `(.L_x_20) ;  /* 0x0000000000200947 */ /* 0x000fea0003800000 */
[----:B------:R-:W0:Y:S01]  /*0ab0*/  LDC.64 R8, c[0x0][0x380] ;  /* 0x0000e000ff087b82 */ /* 0x000e220000000a00 */
[----:B------:R-:W-:-:S04]  /*0ac0*/  IMAD R7, R10, R12, R7 ;  /* 0x0000000c0a077224 */ /* 0x000fc800078e0207 */
[----:B0-----:R-:W-:-:S06]  /*0ad0*/  IMAD.WIDE R8, R7, 0x4, R8 ;  /* 0x0000000407087825 */ /* 0x001fcc00078e0208 */
[----:B------:R-:W2:Y:S01]  /*0ae0*/  LDG.E R9, desc[UR10][R8.64] ;  /* 0x0000000a08097981 */ /* 0x000ea2000c1e1900 */
[----:B------:R-:W-:-:S05]  /*0af0*/  IMAD.IADD R5, R5, 0x1, R6 ;  /* 0x0000000105057824 */ /* 0x000fca00078e0206 */
[----:B------:R-:W-:-:S06]  /*0b00*/  SHF.L.U32 R5, R5, 0x2, RZ ;  /* 0x0000000205057819 */ /* 0x000fcc00000006ff */
[----:B------:R-:W2:Y:S02]  /*0b10*/  LDC R5, c[0x3][R5] ;  /* 0x00c0000005057b82 */ /* 0x000ea40000000800 */
[----:B--2---:R-:W-:-:S07]  /*0b20*/  FFMA R0, R9, R5, R0 ;  /* 0x0000000509007223 */ /* 0x004fce0000000000 */
.L_x_20:
[----:B------:R-:W-:Y:S05]  /*0b30*/  BSYNC.RECONVERGENT B0 ;  /* 0x0000000000007941 */ /* 0x000fea0003800200 */
.L_x_19:
[----:B------:R-:W0:Y:S01]  /*0b40*/  LDCU UR5, c[0x0][0x39c] ;  /* 0x00007380ff0577ac */ /* 0x000e220008000800 */
[----:B------:R-:W-:-:S04]  /*0b50*/  UIADD3 UR4, UPT, UPT, UR4, 0x1, URZ ;  /* 0x0000000104047890 */ /* 0x000fc8000fffe0ff */
[----:B0-----:R-:W-:-:S09]  /*0b60*/  UISETP.NE.AND UP1, UPT, UR4, UR5, UPT ;  /* 0x000000050400728c */ /* 0x001fd2000bf25270 */
[----:B------:R-:W-:Y:S05]  /*0b70*/  BRA.U UP1, `(.L_x_25) ;  /* 0xfffffff5019c7547 */ /* 0x000fea000b83ffff */
.L_x_18:
[----:B------:R-:W0:Y:S01]  /*0b80*/  LDC.64 R4, c[0x0][0x388] ;  /* 0x0000e200ff047b82 */ /* 0x000e220000000a00 */
[----:B------:R-:W1:Y:S02]  /*0b90*/  LDCU UR5, c[0x0][0x390] ;  /* 0x00007200ff0577ac */ /* 0x000e640008000800 */
[----:B-1----:R-:W-:-:S04]  /*0ba0*/  IMAD R3, R2, UR5, R3 ;  /* 0x0000000502037c24 */ /* 0x002fc8000f8e0203 */
[----:B0-----:R-:W-:-:S05]  /*0bb0*/  IMAD.WIDE R2, R3, 0x4, R4 ;  /* 0x0000000403027825 */ /* 0x001fca00078e0204 */
[----:B------:R-:W-:Y:S01]  /*0bc0*/  STG.E desc[UR10][R2.64], R0 ;  /* 0x0000000002007986 */ /* 0x000fe2000c10190a */
[----:B------:R-:W-:Y:S05]  /*0bd0*/  EXIT ;  /* 0x000000000000794d */ /* 0x000fea0003800000 */
.L_x_26:
        /* <DEDUP_REMOVED lines=10> */
.L_x_51:


//--------------------- .text._Z19gpu_convolve_globalPKfS0_Pfiiii --------------------------
	.section	.text._Z19gpu_convolve_globalPKfS0_Pfiiii,"ax",@progbits
	.align	128
        .global         _Z19gpu_convolve_globalPKfS0_Pfiiii
        .type           _Z19gpu_convolve_globalPKfS0_Pfiiii,@function
        .size           _Z19gpu_convolve_globalPKfS0_Pfiiii,(.L_x_52 - _Z19gpu_convolve_globalPKfS0_Pfiiii)
        .other          _Z19gpu_convolve_globalPKfS0_Pfiiii,@"STO_CUDA_ENTRY STV_DEFAULT"
_Z19gpu_convolve_globalPKfS0_Pfiiii:
.text._Z19gpu_convolve_globalPKfS0_Pfiiii:
        /* <DEDUP_REMOVED lines=21> */
[----:B------:R-:W-:Y:S01]  /*0150*/  VIADD R14, R0, -UR4 ;  /* 0x80000004000e7c36 */ /* 0x000fe20008000000 */
[----:B------:R-:W-:Y:S01]  /*0160*/  UMOV UR4, URZ ;  /* 0x000000ff00047c82 */ /* 0x000fe20008000000 */
[----:B0-----:R-:W-:Y:S02]  /*0170*/  ULEA.HI UR5, UR6, UR6, URZ, 0x1 ;  /* 0x0000000606057291 */ /* 0x001fe4000f8f08ff */
[----:B------:R-:W-:Y:S02]  /*0180*/  ULOP3.LUT UR7, UR6, 0x7, URZ, 0xc0, !UPT ;  /* 0x0000000706077892 */ /* 0x000fe4000f8ec0ff */
[----:B------:R-:W-:Y:S02]  /*0190*/  USHF.R.S32.HI UR5, URZ, 0x1, UR5 ;  /* 0x00000001ff057899 */ /* 0x000fe40008011405 */
[----:B------:R-:W-:Y:S02]  /*01a0*/  ULOP3.LUT UR8, UR6, 0x3, URZ, 0xc0, !UPT ;  /* 0x0000000306087892 */ /* 0x000fe4000f8ec0ff */
[----:B------:R-:W-:-:S02]  /*01b0*/  ULOP3.LUT UR6, UR6, 0x7ffffff8, URZ, 0xc0, !UPT ;  /* 0x7ffffff806067892 */ /* 0x000fc4000f8ec0ff */
[----:B------:R-:W-:-:S10]  /*01c0*/  IADD3 R4, PT, PT, R3, -UR5, RZ ;  /* 0x8000000503047c10 */ /* 0x000fd4000fffe0ff */
.L_x_34:
        /* <DEDUP_REMOVED lines=9> */
[----:B------:R-:W-:Y:S02]  /*0260*/  IMAD R6, R6, UR4, RZ ;  /* 0x0000000406067c24 */ /* 0x000fe4000f8e02ff */
[----:B------:R-:W-:-:S10]  /*0270*/  IMAD.MOV.U32 R7, RZ, RZ, RZ ;  /* 0x000000ffff077224 */ /* 0x000fd400078e00ff */
[----:B------:R-:W-:Y:S05]  /*0280*/  @!P0 BRA `(.L_x_30) ;  /* 0x0000000400048947 */ /* 0x000fea0003800000 */
[----:B------:R-:W0:Y:S01]  /*0290*/  LDCU UR9, c[0x0][0x398] ;  /* 0x00007300ff0977ac */ /* 0x000e220008000800 */
[----:B------:R-:W-:-:S05]  /*02a0*/  UMOV UR5, URZ ;  /* 0x000000ff00057c82 */ /* 0x000fca0008000000 */
.L_x_31:
[----:B------:R-:W-:Y:S01]  /*02b0*/  IADD3 R12, PT, PT, R4, UR5, RZ ;  /* 0x00000005040c7c10 */ /* 0x000fe2000fffe0ff */
[----:B------:R-:W1:Y:S03]  /*02c0*/  LDC.64 R8, c[0x0][0x380] ;  /* 0x0000e000ff087b82 */ /* 0x000e660000000a00 */
[----:B0-----:R-:W-:Y:S01]  /*02d0*/  ISETP.GE.AND P4, PT, R12, UR9, PT ;  /* 0x000000090c007c0c */ /* 0x001fe2000bf86270 */
[----:B------:R-:W-:-:S03]  /*02e0*/  IMAD R7, R5, UR9, R12 ;  /* 0x0000000905077c24 */ /* 0x000fc6000f8e020c */
[----:B------:R-:W-:-:S13]  /*02f0*/  ISETP.LT.OR P4, PT, R12, RZ, P4 ;  /* 0x000000ff0c00720c */ /* 0x000fda0002781670 */
[----:B------:R-:W0:Y:S01]  /*0300*/  @!P4 LDC.64 R16, c[0x0][0x388] ;  /* 0x0000e200ff10cb82 */ /* 0x000e220000000a00 */
[----:B------:R-:W-:Y:S02]  /*0310*/  @!P4 VIADD R11, R6, UR5 ;  /* 0x00000005060bcc36 */ /* 0x000fe40008000000 */
[----:B-1----:R-:W-:-:S05]  /*0320*/  IMAD.WIDE R8, R7, 0x4, R8 ;  /* 0x0000000407087825 */ /* 0x002fca00078e0208 */
[----:B------:R-:W2:Y:S01]  /*0330*/  @!P4 LDG.E R7, desc[UR10][R8.64] ;  /* 0x0000000a0807c981 */ /* 0x000ea2000c1e1900 */
[----:B0-----:R-:W-:Y:S02]  /*0340*/  @!P4 IMAD.WIDE.U32 R16, R11, 0x4, R16 ;  /* 0x000000040b10c825 */ /* 0x001fe400078e0010 */
[----:B------:R-:W0:Y:S04]  /*0350*/  LDC.64 R10, c[0x0][0x388] ;  /* 0x0000e200ff0a7b82 */ /* 0x000e280000000a00 */
[----:B------:R1:W2:Y:S01]  /*0360*/  @!P4 LDG.E R16, desc[UR10][R16.64] ;  /* 0x0000000a1010c981 */ /* 0x0002a2000c1e1900 */
[C---:B------:R-:W-:Y:S01]  /*0370*/  VIADD R13, R12.reuse, 0x1 ;  /* 0x000000010c0d7836 */ /* 0x040fe20000000000 */
[----:B------:R-:W-:Y:S02]  /*0380*/  IADD3 R15, PT, PT, R12, 0x2, RZ ;  /* 0x000000020c0f7810 */ /* 0x000fe40007ffe0ff */
[----:B------:R-:W-:-:S02]  /*0390*/  IADD3 R18, P1, PT, R6, UR5, RZ ;  /* 0x0000000506127c10 */ /* 0x000fc4000ff3e0ff */
[----:B------:R-:W-:Y:S02]  /*03a0*/  ISETP.GE.AND P3, PT, R15, UR9, PT ;  /* 0x000000090f007c0c */ /* 0x000fe4000bf66270 */
[----:B------:R-:W-:Y:S02]  /*03b0*/  ISETP.GE.AND P0, PT, R13, UR9, PT ;  /* 0x000000090d007c0c */ /* 0x000fe4000bf06270 */
[----:B------:R-:W-:Y:S01]  /*03c0*/  ISETP.LT.OR P3, PT, R15, RZ, P3 ;  /* 0x000000ff0f00720c */ /* 0x000fe20001f61670 */
[C---:B------:R-:W-:Y:S01]  /*03d0*/  VIADD R15, R12.reuse, 0x3 ;  /* 0x000000030c0f7836 */ /* 0x040fe20000000000 */
[----:B------:R-:W-:Y:S01]  /*03e0*/  ISETP.LT.OR P0, PT, R13, RZ, P0 ;  /* 0x000000ff0d00720c */ /* 0x000fe20000701670 */
[----:B------:R-:W-:Y:S01]  /*03f0*/  IMAD.X R13, RZ, RZ, RZ, P1 ;  /* 0x000000ffff0d7224 */ /* 0x000fe200008e06ff */
[----:B-1----:R-:W-:Y:S02]  /*0400*/  IADD3 R17, PT, PT, R12, 0x4, RZ ;  /* 0x000000040c117810 */ /* 0x002fe40007ffe0ff */
[----:B------:R-:W-:-:S02]  /*0410*/  ISETP.GE.AND P2, PT, R15, UR9, PT ;  /* 0x000000090f007c0c */ /* 0x000fc4000bf46270 */
[----:B0-----:R-:W-:Y:S01]  /*0420*/  LEA R10, P1, R18, R10, 0x2 ;  /* 0x0000000a120a7211 */ /* 0x001fe200078210ff */
[----:B------:R-:W-:-:S03]  /*0430*/  VIADD R19, R12, 0x5 ;  /* 0x000000050c137836 */ /* 0x000fc60000000000 */
[----:B------:R-:W-:Y:S01]  /*0440*/  LEA.HI.X R11, R18, R11, R13, 0x2, P1 ;  /* 0x0000000b120b7211 */ /* 0x000fe200008f140d */
[----:B------:R-:W-:Y:S01]  /*0450*/  VIADD R18, R12, 0x6 ;  /* 0x000000060c127836 */ /* 0x000fe20000000000 */
[----:B------:R-:W-:Y:S01]  /*0460*/  ISETP.GE.AND P1, PT, R17, UR9, PT ;  /* 0x0000000911007c0c */ /* 0x000fe2000bf26270 */
[----:B------:R-:W3:Y:S01]  /*0470*/  @!P0 LDG.E R13, desc[UR10][R8.64+0x4] ;  /* 0x0000040a080d8981 */ /* 0x000ee2000c1e1900 */
[----:B------:R-:W-:Y:S02]  /*0480*/  ISETP.LT.OR P2, PT, R15, RZ, P2 ;  /* 0x000000ff0f00720c */ /* 0x000fe40001741670 */
[----:B------:R-:W-:Y:S01]  /*0490*/  ISETP.GE.AND P6, PT, R18, UR9, PT ;  /* 0x0000000912007c0c */ /* 0x000fe2000bfc6270 */
[----:B------:R-:W3:Y:S01]  /*04a0*/  @!P0 LDG.E R15, desc[UR10][R10.64+0x4] ;  /* 0x0000040a0a0f8981 */ /* 0x000ee2000c1e1900 */
[----:B------:R-:W-:Y:S02]  /*04b0*/  ISETP.GE.AND P5, PT, R19, UR9, PT ;  /* 0x0000000913007c0c */ /* 0x000fe4000bfa6270 */
[----:B------:R-:W-:-:S02]  /*04c0*/  ISETP.LT.OR P1, PT, R17, RZ, P1 ;  /* 0x000000ff1100720c */ /* 0x000fc40000f21670 */
[----:B------:R-:W-:Y:S01]  /*04d0*/  ISETP.LT.OR P6, PT, R18, RZ, P6 ;  /* 0x000000ff1200720c */ /* 0x000fe200037c1670 */
[----:B------:R-:W4:Y:S01]  /*04e0*/  @!P3 LDG.E R17, desc[UR10][R8.64+0x8] ;  /* 0x0000080a0811b981 */ /* 0x000f22000c1e1900 */
[----:B------:R-:W-:Y:S02]  /*04f0*/  ISETP.LT.OR P5, PT, R19, RZ, P5 ;  /* 0x000000ff1300720c */ /* 0x000fe40002fa1670 */
[----:B------:R-:W-:Y:S02]  /*0500*/  IADD3 R18, PT, PT, R12, 0x7, RZ ;  /* 0x000000070c127810 */ /* 0x000fe40007ffe0ff */
[----:B------:R-:W4:Y:S05]  /*0510*/  @!P3 LDG.E R12, desc[UR10][R10.64+0x8] ;  /* 0x0000080a0a0cb981 */ /* 0x000f2a000c1e1900 */
[----:B------:R-:W5:Y:S04]  /*0520*/  @!P1 LDG.E R19, desc[UR10][R8.64+0x10] ;  /* 0x0000100a08139981 */ /* 0x000f68000c1e1900 */
[----:B------:R-:W5:Y:S04]  /*0530*/  @!P5 LDG.E R21, desc[UR10][R8.64+0x14] ;  /* 0x0000140a0815d981 */ /* 0x000f68000c1e1900 */
[----:B------:R-:W5:Y:S04]  /*0540*/  @!P5 LDG.E R20, desc[UR10][R10.64+0x14] ;  /* 0x0000140a0a14d981 */ /* 0x000f68000c1e1900 */
[----:B------:R-:W5:Y:S04]  /*0550*/  @!P6 LDG.E R23, desc[UR10][R8.64+0x18] ;  /* 0x0000180a0817e981 */ /* 0x000f68000c1e1900 */
[----:B------:R-:W5:Y:S01]  /*0560*/  @!P6 LDG.E R22, desc[UR10][R10.64+0x18] ;  /* 0x0000180a0a16e981 */ /* 0x000f62000c1e1900 */
[----:B--2---:R-:W-:Y:S01]  /*0570*/  @!P4 FFMA R2, R7, R16, R2 ;  /* 0x000000100702c223 */ /* 0x004fe20000000002 */
[----:B------:R-:W-:-:S02]  /*0580*/  ISETP.GE.AND P4, PT, R18, UR9, PT ;  /* 0x0000000912007c0c */ /* 0x000fc4000bf86270 */
[----:B------:R-:W2:Y:S04]  /*0590*/  @!P2 LDG.E R7, desc[UR10][R8.64+0xc] ;  /* 0x00000c0a0807a981 */ /* 0x000ea8000c1e1900 */
[----:B------:R-:W2:Y:S01]  /*05a0*/  @!P2 LDG.E R16, desc[UR10][R10.64+0xc] ;  /* 0x00000c0a0a10a981 */ /* 0x000ea2000c1e1900 */
[----:B------:R-:W-:-:S03]  /*05b0*/  ISETP.LT.OR P4, PT, R18, RZ, P4 ;  /* 0x000000ff1200720c */ /* 0x000fc60002781670 */
[----:B------:R-:W5:Y:S10]  /*05c0*/  @!P1 LDG.E R18, desc[UR10][R10.64+0x10] ;  /* 0x0000100a0a129981 */ /* 0x000f74000c1e1900 */
[----:B------:R-:W5:Y:S04]  /*05d0*/  @!P4 LDG.E R25, desc[UR10][R8.64+0x1c] ;  /* 0x00001c0a0819c981 */ /* 0x000f68000c1e1900 */
[----:B------:R-:W5:Y:S01]  /*05e0*/  @!P4 LDG.E R24, desc[UR10][R10.64+0x1c] ;  /* 0x00001c0a0a18c981 */ /* 0x000f62000c1e1900 */
[----:B---3--:R-:W-:Y:S01]  /*05f0*/  @!P0 FFMA R2, R13, R15, R2 ;  /* 0x0000000f0d028223 */ /* 0x008fe20000000002 */
[----:B------:R-:W-:-:S03]  /*0600*/  UIADD3 UR5, UPT, UPT, UR5, 0x8, URZ ;  /* 0x0000000805057890 */ /* 0x000fc6000fffe0ff */
[----:B----4-:R-:W-:Y:S01]  /*0610*/  @!P3 FFMA R2, R17, R12, R2 ;  /* 0x0000000c1102b223 */ /* 0x010fe20000000002 */
[----:B------:R-:W-:-:S03]  /*0620*/  UISETP.NE.AND UP0, UPT, UR5, UR6, UPT ;  /* 0x000000060500728c */ /* 0x000fc6000bf05270 */
[----:B--2---:R-:W-:-:S04]  /*0630*/  @!P2 FFMA R2, R7, R16, R2 ;  /* 0x000000100702a223 */ /* 0x004fc80000000002 */
[----:B-----5:R-:W-:-:S04]  /*0640*/  @!P1 FFMA R2, R19, R18, R2 ;  /* 0x0000001213029223 */ /* 0x020fc80000000002 */
[----:B------:R-:W-:-:S04]  /*0650*/  @!P5 FFMA R2, R21, R20, R2 ;  /* 0x000000141502d223 */ /* 0x000fc80000000002 */
[----:B------:R-:W-:-:S04]  /*0660*/  @!P6 FFMA R2, R23, R22, R2 ;  /* 0x000000161702e223 */ /* 0x000fc80000000002 */
[----:B------:R-:W-:Y:S01]  /*0670*/  @!P4 FFMA R2, R25, R24, R2 ;  /* 0x000000181902c223 */ /* 0x000fe20000000002 */
[----:B------:R-:W-:Y:S06]  /*0680*/  BRA.U UP0, `(.L_x_31) ;  /* 0xfffffffd00087547 */ /* 0x000fec000b83ffff */
[----:B------:R-:W-:-:S07]  /*0690*/  IMAD.U32 R7, RZ, RZ, UR6 ;  /* 0x00000006ff077e24 */ /* 0x000fce000f8e00ff */
.L_x_30:
[----:B------:R-:W-:-:S09]  /*06a0*/  UISETP.NE.AND UP0, UPT, UR7, URZ, UPT ;  /* 0x000000ff0700728c */ /* 0x000fd2000bf05270 */
[----:B------:R-:W-:Y:S05]  /*06b0*/  BRA.U !UP0, `(.L_x_29) ;  /* 0x0000000508587547 */ /* 0x000fea000b800000 */
[----:B------:R-:W-:Y:S02]  /*06c0*/  UIADD3 UR5, UPT, UPT, UR7, -0x1, URZ ;  /* 0xffffffff07057890 */ /* 0x000fe4000fffe0ff */
[----:B------:R-:W-:Y:S02]  /*06d0*/  UISETP.NE.AND UP1, UPT, UR8, URZ, UPT ;  /* 0x000000ff0800728c */ /* 0x000fe4000bf25270 */
[----:B------:R-:W-:-:S09]  /*06e0*/  UISETP.GE.U32.AND UP0, UPT, UR5, 0x3, UPT ;  /* 0x000000030500788c */ /* 0x000fd2000bf06070 */
[----:B------:R-:W-:Y:S05]  /*06f0*/  BRA.U !UP0, `(.L_x_32) ;  /* 0x0000000108947547 */ /* 0x000fea000b800000 */
[----:B------:R-:W0:Y:S01]  /*0700*/  LDCU UR5, c[0x0][0x398] ;  /* 0x00007300ff0577ac */ /* 0x000e220008000800 */
[----:B------:R-:W-:Y:S01]  /*0710*/  IMAD.IADD R18, R4, 0x1, R7 ;  /* 0x0000000104127824 */ /* 0x000fe200078e0207 */
[----:B------:R-:W1:Y:S03]  /*0720*/  LDC.64 R8, c[0x0][0x388] ;  /* 0x0000e200ff087b82 */ /* 0x000e660000000a00 */
[C---:B------:R-:W-:Y:S01]  /*0730*/  VIADD R17, R18.reuse, 0x2 ;  /* 0x0000000212117836 */ /* 0x040fe20000000000 */
[C---:B------:R-:W-:Y:S02]  /*0740*/  IADD3 R16, PT, PT, R18.reuse, 0x1, RZ ;  /* 0x0000000112107810 */ /* 0x040fe40007ffe0ff */
[C---:B------:R-:W-:Y:S02]  /*0750*/  IADD3 R19, PT, PT, R18.reuse, 0x3, RZ ;  /* 0x0000000312137810 */ /* 0x040fe40007ffe0ff */
[----:B------:R-:W2:Y:S01]  /*0760*/  LDC.64 R10, c[0x0][0x380] ;  /* 0x0000e000ff0a7b82 */ /* 0x000ea20000000a00 */
[----:B0-----:R-:W-:-:S02]  /*0770*/  ISETP.GE.AND P0, PT, R18, UR5, PT ;  /* 0x0000000512007c0c */ /* 0x001fc4000bf06270 */
[----:B------:R-:W-:Y:S02]  /*0780*/  ISETP.GE.AND P1, PT, R16, UR5, PT ;  /* 0x0000000510007c0c */ /* 0x000fe4000bf26270 */
[----:B------:R-:W-:Y:S02]  /*0790*/  ISETP.LT.OR P0, PT, R18, RZ, P0 ;  /* 0x000000ff1200720c */ /* 0x000fe40000701670 */
[----:B------:R-:W-:Y:S02]  /*07a0*/  ISETP.LT.OR P1, PT, R16, RZ, P1 ;  /* 0x000000ff1000720c */ /* 0x000fe40000f21670 */
[C---:B------:R-:W-:Y:S02]  /*07b0*/  ISETP.GE.AND P2, PT, R17.reuse, UR5, PT ;  /* 0x0000000511007c0c */ /* 0x040fe4000bf46270 */
[----:B------:R-:W-:Y:S02]  /*07c0*/  IADD3 R16, P3, PT, R6, R7, RZ ;  /* 0x0000000706107210 */ /* 0x000fe40007f7e0ff */
[----:B------:R-:W-:-:S02]  /*07d0*/  ISETP.LT.OR P2, PT, R17, RZ, P2 ;  /* 0x000000ff1100720c */ /* 0x000fc40001741670 */
[----:B-1----:R-:W-:Y:S01]  /*07e0*/  LEA R8, P4, R16, R8, 0x2 ;  /* 0x0000000810087211 */ /* 0x002fe200078810ff */
[----:B------:R-:W-:Y:S01]  /*07f0*/  IMAD.X R17, RZ, RZ, RZ, P3 ;  /* 0x000000ffff117224 */ /* 0x000fe200018e06ff */
[C---:B------:R-:W-:Y:S01]  /*0800*/  ISETP.GE.AND P3, PT, R19.reuse, UR5, PT ;  /* 0x0000000513007c0c */ /* 0x040fe2000bf66270 */
[----:B------:R-:W0:Y:S01]  /*0810*/  @!P0 LDC.64 R12, c[0x0][0x388] ;  /* 0x0000e200ff0c8b82 */ /* 0x000e220000000a00 */
[----:B------:R-:W-:Y:S02]  /*0820*/  @!P0 IMAD.IADD R15, R6, 0x1, R7 ;  /* 0x00000001060f8824 */ /* 0x000fe400078e0207 */
[----:B------:R-:W-:Y:S02]  /*0830*/  LEA.HI.X R9, R16, R9, R17, 0x2, P4 ;  /* 0x0000000910097211 */ /* 0x000fe400020f1411 */
[----:B------:R-:W-:-:S03]  /*0840*/  ISETP.LT.OR P3, PT, R19, RZ, P3 ;  /* 0x000000ff1300720c */ /* 0x000fc60001f61670 */
[----:B------:R-:W3:Y:S10]  /*0850*/  @!P1 LDG.E R16, desc[UR10][R8.64+0x4] ;  /* 0x0000040a08109981 */ /* 0x000ef4000c1e1900 */
[----:B------:R-:W4:Y:S01]  /*0860*/  @!P3 LDG.E R20, desc[UR10][R8.64+0xc] ;  /* 0x00000c0a0814b981 */ /* 0x000f22000c1e1900 */
[----:B0-----:R-:W-:-:S04]  /*0870*/  @!P0 IMAD.WIDE.U32 R12, R15, 0x4, R12 ;  /* 0x000000040f0c8825 */ /* 0x001fc800078e000c */
[----:B------:R-:W-:Y:S02]  /*0880*/  IMAD R15, R5, UR5, R18 ;  /* 0x00000005050f7c24 */ /* 0x000fe4000f8e0212 */
[----:B------:R-:W5:Y:S02]  /*0890*/  @!P0 LDG.E R12, desc[UR10][R12.64] ;  /* 0x0000000a0c0c8981 */ /* 0x000f64000c1e1900 */
[----:B--2---:R-:W-:Y:S02]  /*08a0*/  IMAD.WIDE R10, R15, 0x4, R10 ;  /* 0x000000040f0a7825 */ /* 0x004fe400078e020a */
[----:B------:R-:W2:Y:S04]  /*08b0*/  @!P2 LDG.E R18, desc[UR10][R8.64+0x8] ;  /* 0x0000080a0812a981 */ /* 0x000ea8000c1e1900 */
[----:B------:R-:W5:Y:S04]  /*08c0*/  @!P0 LDG.E R15, desc[UR10][R10.64] ;  /* 0x0000000a0a0f8981 */ /* 0x000f68000c1e1900 */
[----:B------:R-:W3:Y:S04]  /*08d0*/  @!P1 LDG.E R17, desc[UR10][R10.64+0x4] ;  /* 0x0000040a0a119981 */ /* 0x000ee8000c1e1900 */
[----:B------:R-:W2:Y:S04]  /*08e0*/  @!P2 LDG.E R19, desc[UR10][R10.64+0x8] ;  /* 0x0000080a0a13a981 */ /* 0x000ea8000c1e1900 */
[----:B------:R-:W4:Y:S01]  /*08f0*/  @!P3 LDG.E R21, desc[UR10][R10.64+0xc] ;  /* 0x00000c0a0a15b981 */ /* 0x000f22000c1e1900 */
[----:B------:R-:W-:-:S02]  /*0900*/  VIADD R7, R7, 0x4 ;  /* 0x0000000407077836 */ /* 0x000fc40000000000 */
[----:B-----5:R-:W-:-:S04]  /*0910*/  @!P0 FFMA R2, R15, R12, R2 ;  /* 0x0000000c0f028223 */ /* 0x020fc80000000002 */
[----:B---3--:R-:W-:-:S04]  /*0920*/  @!P1 FFMA R2, R17, R16, R2 ;  /* 0x0000001011029223 */ /* 0x008fc80000000002 */
[----:B--2---:R-:W-:-:S04]  /*0930*/  @!P2 FFMA R2, R19, R18, R2 ;  /* 0x000000121302a223 */ /* 0x004fc80000000002 */
[----:B----4-:R-:W-:-:S07]  /*0940*/  @!P3 FFMA R2, R21, R20, R2 ;  /* 0x000000141502b223 */ /* 0x010fce0000000002 */
.L_x_32:
[----:B------:R-:W-:Y:S05]  /*0950*/  BRA.U !UP1, `(.L_x_29) ;  /* 0x0000000109b07547 */ /* 0x000fea000b800000 */
[----:B------:R-:W0:Y:S01]  /*0960*/  LDCU UR5, c[0x0][0x3a0] ;  /* 0x00007400ff0577ac */ /* 0x000e220008000800 */
[----:B------:R-:W-:Y:S02]  /*0970*/  UISETP.NE.AND UP0, UPT, UR8, 0x1, UPT ;  /* 0x000000010800788c */ /* 0x000fe4000bf05270 */
[----:B0-----:R-:W-:-:S07]  /*0980*/  ULOP3.LUT UP1, URZ, UR5, 0x1, URZ, 0xc0, !UPT ;  /* 0x0000000105ff7892 */ /* 0x001fce000f82c0ff */
[----:B------:R-:W-:Y:S05]  /*0990*/  BRA.U !UP0, `(.L_x_33) ;  /* 0x0000000108647547 */ /* 0x000fea000b800000 */
[----:B------:R-:W0:Y:S01]  /*09a0*/  LDCU UR5, c[0x0][0x398] ;  /* 0x00007300ff0577ac */ /* 0x000e220008000800 */
[----:B------:R-:W-:Y:S01]  /*09b0*/  IADD3 R16, PT, PT, R4, R7, RZ ;  /* 0x0000000704107210 */ /* 0x000fe20007ffe0ff */
[----:B------:R-:W1:Y:S04]  /*09c0*/  LDC.64 R12, c[0x0][0x380] ;  /* 0x0000e000ff0c7b82 */ /* 0x000e680000000a00 */
[C---:B------:R-:W-:Y:S01]  /*09d0*/  VIADD R8, R16.reuse, 0x1 ;  /* 0x0000000110087836 */ /* 0x040fe20000000000 */
[----:B0-----:R-:W-:Y:S01]  /*09e0*/  ISETP.GE.AND P0, PT, R16, UR5, PT ;  /* 0x0000000510007c0c */ /* 0x001fe2000bf06270 */
[----:B------:R-:W-:-:S03]  /*09f0*/  IMAD R15, R5, UR5, R16 ;  /* 0x00000005050f7c24 */ /* 0x000fc6000f8e0210 */
[----:B------:R-:W-:Y:S02]  /*0a00*/  ISETP.GE.AND P1, PT, R8, UR5, PT ;  /* 0x0000000508007c0c */ /* 0x000fe4000bf26270 */
[----:B------:R-:W-:Y:S02]  /*0a10*/  ISETP.LT.OR P0, PT, R16, RZ, P0 ;  /* 0x000000ff1000720c */ /* 0x000fe40000701670 */
[----:B------:R-:W-:Y:S01]  /*0a20*/  ISETP.LT.OR P1, PT, R8, RZ, P1 ;  /* 0x000000ff0800720c */ /* 0x000fe20000f21670 */
[----:B-1----:R-:W-:-:S10]  /*0a30*/  IMAD.WIDE R12, R15, 0x4, R12 ;  /* 0x000000040f0c7825 */ /* 0x002fd400078e020c */
[----:B------:R-:W0:Y:S01]  /*0a40*/  @!P0 LDC.64 R10, c[0x0][0x388] ;  /* 0x0000e200ff0a8b82 */ /* 0x000e220000000a00 */
[C---:B------:R-:W-:Y:S01]  /*0a50*/  @!P0 IMAD.IADD R17, R6.reuse, 0x1, R7 ;  /* 0x0000000106118824 */ /* 0x040fe200078e0207 */
[----:B------:R-:W-:-:S04]  /*0a60*/  @!P1 IADD3 R16, P2, PT, R6, R7, RZ ;  /* 0x0000000706109210 */ /* 0x000fc80007f5e0ff */
[----:B------:R-:W-:Y:S02]  /*0a70*/  @!P1 IADD3.X R15, PT, PT, RZ, RZ, RZ, P2, !PT ;  /* 0x000000ffff0f9210 */ /* 0x000fe400017fe4ff */
[----:B------:R-:W1:Y:S01]  /*0a80*/  @!P1 LDC.64 R8, c[0x0][0x388] ;  /* 0x0000e200ff089b82 */ /* 0x000e620000000a00 */
[----:B0-----:R-:W-:Y:S02]  /*0a90*/  @!P0 IMAD.WIDE.U32 R10, R17, 0x4, R10 ;  /* 0x00000004110a8825 */ /* 0x001fe400078e000a */
[----:B------:R-:W2:Y:S04]  /*0aa0*/  @!P1 LDG.E R17, desc[UR10][R12.64+0x4] ;  /* 0x0000040a0c119981 */ /* 0x000ea8000c1e1900 */
[----:B------:R-:W3:Y:S01]  /*0ab0*/  @!P0 LDG.E R11, desc[UR10][R10.64] ;  /* 0x0000000a0a0b8981 */ /* 0x000ee2000c1e1900 */
[----:B-1----:R-:W-:-:S04]  /*0ac0*/  @!P1 LEA R8, P2, R16, R8, 0x2 ;  /* 0x0000000810089211 */ /* 0x002fc800078410ff */
[----:B------:R-:W-:Y:S02]  /*0ad0*/  @!P1 LEA.HI.X R9, R16, R9, R15, 0x2, P2 ;  /* 0x0000000910099211 */ /* 0x000fe400010f140f */
[----:B------:R-:W3:Y:S04]  /*0ae0*/  @!P0 LDG.E R15, desc[UR10][R12.64] ;  /* 0x0000000a0c0f8981 */ /* 0x000ee8000c1e1900 */
[----:B------:R-:W2:Y:S01]  /*0af0*/  @!P1 LDG.E R8, desc[UR10][R8.64+0x4] ;  /* 0x0000040a08089981 */ /* 0x000ea2000c1e1900 */
[----:B------:R-:W-:Y:S02]  /*0b00*/  VIADD R7, R7, 0x2 ;  /* 0x0000000207077836 */ /* 0x000fe40000000000 */
[----:B---3--:R-:W-:-:S04]  /*0b10*/  @!P0 FFMA R2, R11, R15, R2 ;  /* 0x0000000f0b028223 */ /* 0x008fc80000000002 */
[----:B--2---:R-:W-:-:S07]  /*0b20*/  @!P1 FFMA R2, R17, R8, R2 ;  /* 0x0000000811029223 */ /* 0x004fce0000000002 */
.L_x_33:
[----:B------:R-:W-:Y:S05]  /*0b30*/  BRA.U !UP1, `(.L_x_29) ;  /* 0x0000000109387547 */ /* 0x000fea000b800000 */
[----:B------:R-:W0:Y:S01]  /*0b40*/  LDC R13, c[0x0][0x398] ;  /* 0x0000e600ff0d7b82 */ /* 0x000e220000000800 */
[----:B------:R-:W-:-:S05]  /*0b50*/  IMAD.IADD R12, R4, 0x1, R7 ;  /* 0x00000001040c7824 */ /* 0x000fca00078e0207 */
[----:B0-----:R-:W-:-:S04]  /*0b60*/  ISETP.GE.AND P0, PT, R12, R13, PT ;  /* 0x0000000d0c00720c */ /* 0x001fc80003f06270 */
[----:B------:R-:W-:-:S13]  /*0b70*/  ISETP.LT.OR P0, PT, R12, RZ, P0 ;  /* 0x000000ff0c00720c */ /* 0x000fda0000701670 */
[----:B------:R-:W-:Y:S05]  /*0b80*/  @P0 BRA `(.L_x_29) ;  /* 0x0000000000240947 */ /* 0x000fea0003800000 */
[----:B------:R-:W0:Y:S01]  /*0b90*/  LDC.64 R10, c[0x0][0x380] ;  /* 0x0000e000ff0a7b82 */ /* 0x000e220000000a00 */
[----:B------:R-:W-:Y:S01]  /*0ba0*/  IMAD R5, R5, R13, R12 ;  /* 0x0000000d05057224 */ /* 0x000fe200078e020c */
[----:B------:R-:W-:-:S06]  /*0bb0*/  IADD3 R13, PT, PT, R6, R7, RZ ;  /* 0x00000007060d7210 */ /* 0x000fcc0007ffe0ff */
[----:B------:R-:W1:Y:S01]  /*0bc0*/  LDC.64 R8, c[0x0][0x388] ;  /* 0x0000e200ff087b82 */ /* 0x000e620000000a00 */
[----:B0-----:R-:W-:-:S06]  /*0bd0*/  IMAD.WIDE R6, R5, 0x4, R10 ;  /* 0x0000000405067825 */ /* 0x001fcc00078e020a */
[----:B------:R-:W2:Y:S01]  /*0be0*/  LDG.E R7, desc[UR10][R6.64] ;  /* 0x0000000a06077981 */ /* 0x000ea2000c1e1900 */
[----:B-1----:R-:W-:-:S06]  /*0bf0*/  IMAD.WIDE.U32 R8, R13, 0x4, R8 ;  /* 0x000000040d087825 */ /* 0x002fcc00078e0008 */
[----:B------:R-:W2:Y:S02]  /*0c00*/  LDG.E R8, desc[UR10][R8.64] ;  /* 0x0000000a08087981 */ /* 0x000ea4000c1e1900 */
[----:B--2---:R-:W-:-:S07]  /*0c10*/  FFMA R2, R7, R8, R2 ;  /* 0x0000000807027223 */ /* 0x004fce0000000002 */
.L_x_29:
[----:B------:R-:W-:Y:S05]  /*0c20*/  BSYNC.RECONVERGENT B0 ;  /* 0x0000000000007941 */ /* 0x000fea0003800200 */
.L_x_28:
[----:B------:R-:W0:Y:S01]  /*0c30*/  LDCU UR5, c[0x0][0x3a4] ;  /* 0x00007480ff0577ac */ /* 0x000e220008000800 */
[----:B------:R-:W-:-:S04]  /*0c40*/  UIADD3 UR4, UPT, UPT, UR4, 0x1, URZ ;  /* 0x0000000104047890 */ /* 0x000fc8000fffe0ff */
[----:B0-----:R-:W-:-:S09]  /*0c50*/  UISETP.NE.AND UP0, UPT, UR4, UR5, UPT ;  /* 0x000000050400728c */ /* 0x001fd2000bf05270 */
[----:B------:R-:W-:Y:S05]  /*0c60*/  BRA.U UP0, `(.L_x_34) ;  /* 0xfffffff500587547 */ /* 0x000fea000b83ffff */
.L_x_27:
[----:B------:R-:W0:Y:S01]  /*0c70*/  LDC.64 R4, c[0x0][0x390] ;  /* 0x0000e400ff047b82 */ /* 0x000e220000000a00 */
[----:B------:R-:W1:Y:S02]  /*0c80*/  LDCU UR5, c[0x0][0x398] ;  /* 0x00007300ff0577ac */ /* 0x000e640008000800 */
[----:B-1----:R-:W-:-:S04]  /*0c90*/  IMAD R3, R0, UR5, R3 ;  /* 0x0000000500037c24 */ /* 0x002fc8000f8e0203 */
[----:B0-----:R-:W-:-:S05]  /*0ca0*/  IMAD.WIDE R4, R3, 0x4, R4 ;  /* 0x0000000403047825 */ /* 0x001fca00078e0204 */
[----:B------:R-:W-:Y:S01]  /*0cb0*/  STG.E desc[UR10][R4.64], R2 ;  /* 0x0000000204007986 */ /* 0x000fe2000c10190a */
[----:B------:R-:W-:Y:S05]  /*0cc0*/  EXIT ;  /* 0x000000000000794d */ /* 0x000fea0003800000 */
.L_x_35:
        /* <DEDUP_REMOVED lines=11> */
.L_x_52:


//--------------------- .text._Z27gpu_upscale_bilinear_globalPKfPfiiii --------------------------
	.section	.text._Z27gpu_upscale_bilinear_globalPKfPfiiii,"ax",@progbits
	.align	128
        .global         _Z27gpu_upscale_bilinear_globalPKfPfiiii
        .type           _Z27gpu_upscale_bilinear_globalPKfPfiiii,@function
        .size           _Z27gpu_upscale_bilinear_globalPKfPfiiii,(.L_x_48 - _Z27gpu_upscale_bilinear_globalPKfPfiiii)
        .other          _Z27gpu_upscale_bilinear_globalPKfPfiiii,@"STO_CUDA_ENTRY STV_DEFAULT"
_Z27gpu_upscale_bilinear_globalPKfPfiiii:
.text._Z27gpu_upscale_bilinear_globalPKfPfiiii:
        /* <DEDUP_REMOVED lines=25> */
[----:B------:R-:W-:Y:S05]  /*0190*/  CALL.REL.NOINC `($__internal_1_$__cuda_sm3x_div_rn_noftz_f32_slowpath) ;  /* 0x0000000400047944 */ /* 0x000fea0003c00000 */
[----:B------:R-:W-:-:S07]  /*01a0*/  IMAD.MOV.U32 R4, RZ, RZ, R0 ;  /* 0x000000ffff047224 */ /* 0x000fce00078e0000 */
.L_x_36:
[----:B------:R-:W0:Y:S02]  /*01b0*/  LDCU UR4, c[0x0][0x39c] ;  /* 0x00007380ff0477ac */ /* 0x000e240008000800 */
[----:B0-----:R-:W-:Y:S01]  /*01c0*/  I2FP.F32.U32 R3, UR4 ;  /* 0x0000000400037c45 */ /* 0x001fe20008201000 */
[----:B------:R-:W0:Y:S03]  /*01d0*/  LDCU UR4, c[0x0][0x394] ;  /* 0x00007280ff0477ac */ /* 0x000e260008000800 */
[----:B------:R-:W1:Y:S01]  /*01e0*/  MUFU.RCP R6, R3 ;  /* 0x0000000300067308 */ /* 0x000e620000001000 */
[----:B0-----:R-:W-:Y:S01]  /*01f0*/  I2FP.F32.S32 R0, UR4 ;  /* 0x0000000400007c45 */ /* 0x001fe20008201400 */
[----:B------:R-:W0:Y:S01]  /*0200*/  LDCU.64 UR4, c[0x0][0x358] ;  /* 0x00006b00ff0477ac */ /* 0x000e220008000a00 */
[----:B-1----:R-:W-:-:S05]  /*0210*/  FFMA R7, -R3, R6, 1 ;  /* 0x3f80000003077423 */ /* 0x002fca0000000106 */
[----:B------:R-:W1:Y:S01]  /*0220*/  FCHK P0, R0, R3 ;  /* 0x0000000300007302 */ /* 0x000e620000000000 */
[----:B------:R-:W-:-:S04]  /*0230*/  FFMA R7, R6, R7, R6 ;  /* 0x0000000706077223 */ /* 0x000fc80000000006 */
[----:B------:R-:W-:-:S04]  /*0240*/  FFMA R6, R0, R7, RZ ;  /* 0x0000000700067223 */ /* 0x000fc800000000ff */
[----:B------:R-:W-:-:S04]  /*0250*/  FFMA R8, -R3, R6, R0 ;  /* 0x0000000603087223 */ /* 0x000fc80000000100 */
[----:B------:R-:W-:Y:S01]  /*0260*/  FFMA R6, R7, R8, R6 ;  /* 0x0000000807067223 */ /* 0x000fe20000000006 */
[----:B01----:R-:W-:Y:S06]  /*0270*/  @!P0 BRA `(.L_x_37) ;  /* 0x00000000000c8947 */ /* 0x003fec0003800000 */
[----:B------:R-:W-:-:S07]  /*0280*/  MOV R6, 0x2a0 ;  /* 0x000002a000067802 */ /* 0x000fce0000000f00 */
[----:B------:R-:W-:Y:S05]  /*0290*/  CALL.REL.NOINC `($__internal_1_$__cuda_sm3x_div_rn_noftz_f32_slowpath) ;  /* 0x0000000000c47944 */ /* 0x000fea0003c00000 */
[----:B------:R-:W-:-:S07]  /*02a0*/  IMAD.MOV.U32 R6, RZ, RZ, R0 ;  /* 0x000000ffff067224 */ /* 0x000fce00078e0000 */
.L_x_37:
[----:B------:R-:W-:Y:S01]  /*02b0*/  I2FP.F32.U32 R0, R2 ;  /* 0x0000000200007245 */ /* 0x000fe20000201000 */
[----:B------:R-:W0:Y:S01]  /*02c0*/  LDCU UR6, c[0x0][0x398] ;  /* 0x00007300ff0677ac */ /* 0x000e220008000800 */
[----:B------:R-:W-:-:S03]  /*02d0*/  I2FP.F32.S32 R3, R5 ;  /* 0x0000000500037245 */ /* 0x000fc60000201400 */
[----:B------:R-:W-:Y:S02]  /*02e0*/  FADD R7, R0, 0.5 ;  /* 0x3f00000000077421 */ /* 0x000fe40000000000 */
[----:B------:R-:W-:Y:S02]  /*02f0*/  FADD R9, R3, 0.5 ;  /* 0x3f00000003097421 */ /* 0x000fe40000000000 */
[----:B------:R-:W-:Y:S02]  /*0300*/  FFMA R0, R7, R6, -0.5 ;  /* 0xbf00000007007423 */ /* 0x000fe40000000006 */
[----:B------:R-:W1:Y:S01]  /*0310*/  LDC.64 R6, c[0x0][0x390] ;  /* 0x0000e400ff067b82 */ /* 0x000e620000000a00 */
[----:B------:R-:W-:Y:S01]  /*0320*/  FFMA R4, R9, R4, -0.5 ;  /* 0xbf00000009047423 */ /* 0x000fe20000000004 */
[----:B------:R-:W2:Y:S06]  /*0330*/  F2I.FLOOR.NTZ R3, R0 ;  /* 0x0000000000037305 */ /* 0x000eac0000207100 */
[----:B------:R-:W3:Y:S02]  /*0340*/  LDC.64 R8, c[0x0][0x380] ;  /* 0x0000e000ff087b82 */ /* 0x000ee40000000a00 */
[----:B------:R-:W4:Y:S01]  /*0350*/  F2I.FLOOR.NTZ R12, R4 ;  /* 0x00000004000c7305 */ /* 0x000f220000207100 */
[----:B--2---:R-:W-:Y:S01]  /*0360*/  VIADD R10, R3, 0x1 ;  /* 0x00000001030a7836 */ /* 0x004fe20000000000 */
[----:B------:R-:W-:-:S04]  /*0370*/  VIMNMX R13, PT, PT, RZ, R3, !PT ;  /* 0x00000003ff0d7248 */ /* 0x000fc80007fe0100 */
[----:B-1----:R-:W-:Y:S02]  /*0380*/  ISETP.GE.AND P1, PT, R10, R7, PT ;  /* 0x000000070a00720c */ /* 0x002fe40003f26270 */
[----:B----4-:R-:W-:-:S04]  /*0390*/  IADD3 R11, PT, PT, R12, 0x1, RZ ;  /* 0x000000010c0b7810 */ /* 0x010fc80007ffe0ff */
[----:B------:R-:W-:-:S07]  /*03a0*/  ISETP.GE.AND P0, PT, R11, R6, PT ;  /* 0x000000060b00720c */ /* 0x000fce0003f06270 */
[----:B------:R-:W-:Y:S01]  /*03b0*/  @P1 VIADD R10, R7, 0xffffffff ;  /* 0xffffffff070a1836 */ /* 0x000fe20000000000 */
[----:B------:R-:W-:-:S05]  /*03c0*/  VIMNMX R7, PT, PT, RZ, R12, !PT ;  /* 0x0000000cff077248 */ /* 0x000fca0007fe0100 */
[----:B------:R-:W-:Y:S02]  /*03d0*/  @P0 VIADD R11, R6, 0xffffffff ;  /* 0xffffffff060b0836 */ /* 0x000fe40000000000 */
[CC--:B------:R-:W-:Y:S02]  /*03e0*/  IMAD R17, R10.reuse, R6.reuse, R7 ;  /* 0x000000060a117224 */ /* 0x0c0fe400078e0207 */
[-CC-:B------:R-:W-:Y:S02]  /*03f0*/  IMAD R19, R10, R6.reuse, R11.reuse ;  /* 0x000000060a137224 */ /* 0x180fe400078e020b */
[----:B------:R-:W-:Y:S02]  /*0400*/  IMAD R15, R13, R6, R11 ;  /* 0x000000060d0f7224 */ /* 0x000fe400078e020b */
[----:B---3--:R-:W-:-:S04]  /*0410*/  IMAD.WIDE R10, R19, 0x4, R8 ;  /* 0x00000004130a7825 */ /* 0x008fc800078e0208 */
[----:B------:R-:W-:Y:S02]  /*0420*/  IMAD.WIDE R16, R17, 0x4, R8 ;  /* 0x0000000411107825 */ /* 0x000fe400078e0208 */
[----:B------:R-:W2:Y:S02]  /*0430*/  LDG.E R10, desc[UR4][R10.64] ;  /* 0x000000040a0a7981 */ /* 0x000ea4000c1e1900 */
[----:B------:R-:W-:Y:S02]  /*0440*/  IMAD R7, R13, R6, R7 ;  /* 0x000000060d077224 */ /* 0x000fe400078e0207 */
[--C-:B------:R-:W-:Y:S01]  /*0450*/  IMAD.WIDE R14, R15, 0x4, R8.reuse ;  /* 0x000000040f0e7825 */ /* 0x100fe200078e0208 */
[----:B------:R-:W3:Y:S03]  /*0460*/  LDG.E R16, desc[UR4][R16.64] ;  /* 0x0000000410107981 */ /* 0x000ee6000c1e1900 */
[----:B------:R-:W-:-:S02]  /*0470*/  IMAD.WIDE R8, R7, 0x4, R8 ;  /* 0x0000000407087825 */ /* 0x000fc400078e0208 */
[----:B------:R-:W4:Y:S01]  /*0480*/  LDG.E R14, desc[UR4][R14.64] ;  /* 0x000000040e0e7981 */ /* 0x000f22000c1e1900 */
[----:B------:R-:W1:Y:S03]  /*0490*/  LDC.64 R6, c[0x0][0x388] ;  /* 0x0000e200ff067b82 */ /* 0x000e660000000a00 */
[----:B------:R0:W5:Y:S01]  /*04a0*/  LDG.E R8, desc[UR4][R8.64] ;  /* 0x0000000408087981 */ /* 0x000162000c1e1900 */
[----:B------:R-:W-:Y:S02]  /*04b0*/  I2FP.F32.S32 R13, R12 ;  /* 0x0000000c000d7245 */ /* 0x000fe40000201400 */
[----:B------:R-:W-:-:S03]  /*04c0*/  I2FP.F32.S32 R3, R3 ;  /* 0x0000000300037245 */ /* 0x000fc60000201400 */
[----:B------:R-:W-:-:S04]  /*04d0*/  FADD R13, R4, -R13 ;  /* 0x8000000d040d7221 */ /* 0x000fc80000000000 */
[----:B------:R-:W-:Y:S01]  /*04e0*/  FADD R19, -R13, 1 ;  /* 0x3f8000000d137421 */ /* 0x000fe20000000100 */
[----:B------:R-:W-:Y:S01]  /*04f0*/  FADD R3, R0, -R3 ;  /* 0x8000000300037221 */ /* 0x000fe20000000000 */
[----:B0-----:R-:W-:-:S04]  /*0500*/  IMAD R9, R2, UR6, R5 ;  /* 0x0000000602097c24 */ /* 0x001fc8000f8e0205 */
[----:B-1----:R-:W-:-:S04]  /*0510*/  IMAD.WIDE R6, R9, 0x4, R6 ;  /* 0x0000000409067825 */ /* 0x002fc800078e0206 */
[----:B--2---:R-:W-:-:S04]  /*0520*/  FMUL R11, R13, R10 ;  /* 0x0000000a0d0b7220 */ /* 0x004fc80000400000 */
[----:B---3--:R-:W-:Y:S01]  /*0530*/  FFMA R16, R16, R19, R11 ;  /* 0x0000001310107223 */ /* 0x008fe2000000000b */
[----:B----4-:R-:W-:-:S03]  /*0540*/  FMUL R13, R13, R14 ;  /* 0x0000000e0d0d7220 */ /* 0x010fc60000400000 */
[C---:B------:R-:W-:Y:S01]  /*0550*/  FMUL R5, R3.reuse, R16 ;  /* 0x0000001003057220 */ /* 0x040fe20000400000 */
[----:B------:R-:W-:Y:S01]  /*0560*/  FADD R3, -R3, 1 ;  /* 0x3f80000003037421 */ /* 0x000fe20000000100 */
[----:B-----5:R-:W-:-:S04]  /*0570*/  FFMA R8, R8, R19, R13 ;  /* 0x0000001308087223 */ /* 0x020fc8000000000d */
[----:B------:R-:W-:-:S05]  /*0580*/  FFMA R3, R8, R3, R5 ;  /* 0x0000000308037223 */ /* 0x000fca0000000005 */
[----:B------:R-:W-:Y:S01]  /*0590*/  STG.E desc[UR4][R6.64], R3 ;  /* 0x0000000306007986 */ /* 0x000fe2000c101904 */
[----:B------:R-:W-:Y:S05]  /*05a0*/  EXIT ;  /* 0x000000000000794d */ /* 0x000fea0003800000 */
        .weak           $__internal_1_$__cuda_sm3x_div_rn_noftz_f32_slowpath
        .type           $__internal_1_$__cuda_sm3x_div_rn_noftz_f32_slowpath,@function
        .size           $__internal_1_$__cuda_sm3x_div_rn_noftz_f32_slowpath,(.L_x_48 - $__internal_1_$__cuda_sm3x_div_rn_noftz_f32_slowpath)
$__internal_1_$__cuda_sm3x_div_rn_noftz_f32_slowpath:
[----:B------:R-:W-:Y:S02]  /*05b0*/  SHF.R.U32.HI R8, RZ, 0x17, R3 ;  /* 0x00000017ff087819 */ /* 0x000fe40000011603 */
[----:B------:R-:W-:Y:S02]  /*05c0*/  SHF.R.U32.HI R7, RZ, 0x17, R0 ;  /* 0x00000017ff077819 */ /* 0x000fe40000011600 */
[----:B------:R-:W-:Y:S02]  /*05d0*/  LOP3.LUT R12, R8, 0xff, RZ, 0xc0, !PT ;  /* 0x000000ff080c7812 */ /* 0x000fe400078ec0ff */
[----:B------:R-:W-:-:S03]  /*05e0*/  LOP3.LUT R10, R7, 0xff, RZ, 0xc0, !PT ;  /* 0x000000ff070a7812 */ /* 0x000fc600078ec0ff */
[----:B------:R-:W-:Y:S01]  /*05f0*/  VIADD R9, R12, 0xffffffff ;  /* 0xffffffff0c097836 */ /* 0x000fe20000000000 */
[----:B------:R-:W-:-:S04]  /*0600*/  IADD3 R8, PT, PT, R10, -0x1, RZ ;  /* 0xffffffff0a087810 */ /* 0x000fc80007ffe0ff */
        /* <DEDUP_REMOVED lines=25> */
[----:B------:R-:W-:-:S03]  /*07a0*/  @!P1 FFMA R3, R3, 1.84467440737095516160e+19, RZ ;  /* 0x5f80000003039823 */ /* 0x000fc600000000ff */
[----:B------:R-:W-:-:S07]  /*07b0*/  @!P1 IADD3 R7, PT, PT, R7, 0x40, RZ ;  /* 0x0000004007079810 */ /* 0x000fce0007ffe0ff */
.L_x_38:
[----:B------:R-:W-:-:S05]  /*07c0*/  LEA R8, R12, 0xc0800000, 0x17 ;  /* 0xc08000000c087811 */ /* 0x000fca00078eb8ff */
[----:B------:R-:W-:Y:S02]  /*07d0*/  IMAD.IADD R8, R3, 0x1, -R8 ;  /* 0x0000000103087824 */ /* 0x000fe400078e0a08 */
[----:B------:R-:W-:Y:S02]  /*07e0*/  VIADD R3, R10, 0xffffff81 ;  /* 0xffffff810a037836 */ /* 0x000fe40000000000 */
[----:B------:R0:W1:Y:S01]  /*07f0*/  MUFU.RCP R9, R8 ;  /* 0x0000000800097308 */ /* 0x0000620000001000 */
[----:B------:R-:W-:Y:S01]  /*0800*/  FADD.FTZ R11, -R8, -RZ ;  /* 0x800000ff080b7221 */ /* 0x000fe20000010100 */
[C---:B------:R-:W-:Y:S01]  /*0810*/  IMAD R0, R3.reuse, -0x800000, R0 ;  /* 0xff80000003007824 */ /* 0x040fe200078e0200 */
[----:B0-----:R-:W-:-:S04]  /*0820*/  IADD3 R8, PT, PT, R3, 0x7f, -R12 ;  /* 0x0000007f03087810 */ /* 0x001fc80007ffe80c */
[----:B------:R-:W-:Y:S01]  /*0830*/  IADD3 R8, PT, PT, R8, R7, RZ ;  /* 0x0000000708087210 */ /* 0x000fe20007ffe0ff */
        /* <DEDUP_REMOVED lines=26> */
[----:B------:R-:W-:Y:S01]  /*09e0*/  IADD3 R10, PT, PT, R11, 0x20, RZ ;  /* 0x000000200b0a7810 */ /* 0x000fe20007ffe0ff */
[----:B------:R-:W-:Y:S01]  /*09f0*/  IMAD.MOV R9, RZ, RZ, -R11 ;  /* 0x000000ffff097224 */ /* 0x000fe200078e0a0b */
[----:B------:R-:W-:-:S02]  /*0a00*/  LOP3.LUT R7, R7, 0x800000, RZ, 0xfc, !PT ;  /* 0x0080000007077812 */ /* 0x000fc400078efcff */
[----:B------:R-:W-:Y:S02]  /*0a10*/  FSETP.NEU.FTZ.AND P0, PT, R3, R8, PT ;  /* 0x000000080300720b */ /* 0x000fe40003f1d000 */
[----:B------:R-:W-:Y:S02]  /*0a20*/  SHF.L.U32 R10, R7, R10, RZ ;  /* 0x0000000a070a7219 */ /* 0x000fe400000006ff */
[----:B------:R-:W-:Y:S02]  /*0a30*/  SEL R8, R9, RZ, P2 ;  /* 0x000000ff09087207 */ /* 0x000fe40001000000 */
[----:B------:R-:W-:Y:S02]  /*0a40*/  ISETP.NE.AND P1, PT, R10, RZ, P1 ;  /* 0x000000ff0a00720c */ /* 0x000fe40000f25270 */
[----:B------:R-:W-:Y:S02]  /*0a50*/  SHF.R.U32.HI R8, RZ, R8, R7 ;  /* 0x00000008ff087219 */ /* 0x000fe40000011607 */
[----:B------:R-:W-:-:S02]  /*0a60*/  PLOP3.LUT P0, PT, P0, P1, PT, 0xf8, 0x8f ;  /* 0x00000000008f781c */ /* 0x000fc40000703f70 */
[----:B------:R-:W-:Y:S02]  /*0a70*/  SHF.R.U32.HI R10, RZ, 0x1, R8 ;  /* 0x00000001ff0a7819 */ /* 0x000fe40000011608 */
[----:B------:R-:W-:-:S04]  /*0a80*/  SEL R3, RZ, 0x1, !P0 ;  /* 0x00000001ff037807 */ /* 0x000fc80004000000 */
[----:B------:R-:W-:-:S04]  /*0a90*/  LOP3.LUT R3, R3, 0x1, R10, 0xf8, !PT ;  /* 0x0000000103037812 */ /* 0x000fc800078ef80a */
[----:B------:R-:W-:-:S05]  /*0aa0*/  LOP3.LUT R3, R3, R8, RZ, 0xc0, !PT ;  /* 0x0000000803037212 */ /* 0x000fca00078ec0ff */
[----:B------:R-:W-:-:S05]  /*0ab0*/  IMAD.IADD R3, R10, 0x1, R3 ;  /* 0x000000010a037824 */ /* 0x000fca00078e0203 */
[----:B------:R-:W-:Y:S01]  /*0ac0*/  LOP3.LUT R0, R3, R0, RZ, 0xfc, !PT ;  /* 0x0000000003007212 */ /* 0x000fe200078efcff */
[----:B------:R-:W-:Y:S06]  /*0ad0*/  BRA `(.L_x_45) ;  /* 0x0000000000347947 */ /* 0x000fec0003800000 */
.L_x_44:
[----:B------:R-:W-:-:S04]  /*0ae0*/  LOP3.LUT R0, R0, 0x80000000, RZ, 0xc0, !PT ;  /* 0x8000000000007812 */ /* 0x000fc800078ec0ff */
[----:B------:R-:W-:Y:S01]  /*0af0*/  LOP3.LUT R0, R0, 0x7f800000, RZ, 0xfc, !PT ;  /* 0x7f80000000007812 */ /* 0x000fe200078efcff */
[----:B------:R-:W-:Y:S06]  /*0b00*/  BRA `(.L_x_45) ;  /* 0x0000000000287947 */ /* 0x000fec0003800000 */
.L_x_43:
[----:B------:R-:W-:Y:S01]  /*0b10*/  LEA R0, R8, R0, 0x17 ;  /* 0x0000000008007211 */ /* 0x000fe200078eb8ff */
[----:B------:R-:W-:Y:S06]  /*0b20*/  BRA `(.L_x_45) ;  /* 0x0000000000207947 */ /* 0x000fec0003800000 */
.L_x_42:
[----:B------:R-:W-:-:S04]  /*0b30*/  LOP3.LUT R0, R3, 0x80000000, R0, 0x48, !PT ;  /* 0x8000000003007812 */ /* 0x000fc800078e4800 */
[----:B------:R-:W-:Y:S01]  /*0b40*/  LOP3.LUT R0, R0, 0x7f800000, RZ, 0xfc, !PT ;  /* 0x7f80000000007812 */ /* 0x000fe200078efcff */
[----:B------:R-:W-:Y:S06]  /*0b50*/  BRA `(.L_x_45) ;  /* 0x0000000000147947 */ /* 0x000fec0003800000 */
.L_x_41:
[----:B------:R-:W-:Y:S01]  /*0b60*/  LOP3.LUT R0, R3, 0x80000000, R0, 0x48, !PT ;  /* 0x8000000003007812 */ /* 0x000fe200078e4800 */
[----:B------:R-:W-:Y:S06]  /*0b70*/  BRA `(.L_x_45) ;  /* 0x00000000000c7947 */ /* 0x000fec0003800000 */
.L_x_40:
[----:B------:R-:W0:Y:S01]  /*0b80*/  MUFU.RSQ R0, -QNAN ;  /* 0xffc0000000007908 */ /* 0x000e220000001400 */
[----:B------:R-:W-:Y:S05]  /*0b90*/  BRA `(.L_x_45) ;  /* 0x0000000000047947 */ /* 0x000fea0003800000 */
.L_x_39:
[----:B------:R-:W-:-:S07]  /*0ba0*/  FADD.FTZ R0, R0, R3 ;  /* 0x0000000300007221 */ /* 0x000fce0000010000 */
.L_x_45:
[----:B------:R-:W-:-:S04]  /*0bb0*/  IMAD.MOV.U32 R7, RZ, RZ, 0x0 ;  /* 0x00000000ff077424 */ /* 0x000fc800078e00ff */
[----:B0-----:R-:W-:Y:S05]  /*0bc0*/  RET.REL.NODEC R6 `(_Z27gpu_upscale_bilinear_globalPKfPfiiii) ;  /* 0xfffffff4060c7950 */ /* 0x001fea0003c3ffff */
.L_x_46:
        /* <DEDUP_REMOVED lines=11> */
.L_x_48:


//--------------------- .nv.shared.reserved.0     --------------------------
	.section	.nv.shared.reserved.0,"aw",@nobits
	.weak		__nv_reservedSMEM_offset_0_alias
	.size		__nv_reservedSMEM_offset_0_alias, 0, 64
	.other		__nv_reservedSMEM_offset_0_alias,@"STO_CUDA_RESERVED_SHARED STV_DEFAULT"
__nv_reservedSMEM_offset_0_alias:
	.zero		0
	.zero		64


//--------------------- .nv.constant0._Z20gpu_convolve_texturePfiiiiy --------------------------
	.section	.nv.constant0._Z20gpu_convolve_texturePfiiiiy,"a",@progbits
	.sectionflags	@""
	.align	4
.nv.constant0._Z20gpu_convolve_texturePfiiiiy:
	.zero		928


//--------------------- .nv.constant0._Z28gpu_upscale_bilinear_texturePfiiiiy --------------------------
	.section	.nv.constant0._Z28gpu_upscale_bilinear_texturePfiiiiy,"a",@progbits
	.sectionflags	@""
	.align	4
.nv.constant0._Z28gpu_upscale_bilinear_texturePfiiiiy:
	.zero		928


//--------------------- .nv.constant0._Z21gpu_convolve_constantPKfPfiiii --------------------------
	.section	.nv.constant0._Z21gpu_convolve_constantPKfPfiiii,"a",@progbits
	.sectionflags	@""
	.align	4
.nv.constant0._Z21gpu_convolve_constantPKfPfiiii:
	.zero		928


//--------------------- .nv.constant0._Z19gpu_convolve_globalPKfS0_Pfiiii --------------------------
	.section	.nv.constant0._Z19gpu_convolve_globalPKfS0_Pfiiii,"a",@progbits
	.sectionflags	@""
	.align	4
.nv.constant0._Z19gpu_convolve_globalPKfS0_Pfiiii:
	.zero		936


//--------------------- .nv.constant0._Z27gpu_upscale_bilinear_globalPKfPfiiii --------------------------
	.section	.nv.constant0._Z27gpu_upscale_bilinear_globalPKfPfiiii,"a",@progbits
	.sectionflags	@""
	.align	4
.nv.constant0._Z27gpu_upscale_bilinear_globalPKfPfiiii:
	.zero		928


//--------------------- SYMBOLS --------------------------

	.type		.nv.reservedSmem.offset0,@object
	.size		.nv.reservedSmem.offset0,0x4
